def matmul_kernel(
    a_ptr,
    b_ptr,
    c_ptr,
    M,
    N,
    K,
    stride_am,
    stride_ak,
    stride_bk,
    stride_bn,
    stride_cm,
    stride_cn,
    BLOCK_M: tl.constexpr,
    BLOCK_N: tl.constexpr,
    BLOCK_K: tl.constexpr,
    GROUP_M: tl.constexpr,
):
    pid = tl.program_id(axis=0)
    num_pid_m = tl.cdiv(M, BLOCK_M)
    num_pid_n = tl.cdiv(N, BLOCK_N)
    num_pid_in_group = GROUP_M * num_pid_n
    group_id = pid // num_pid_in_group
    first_pid_m = group_id * GROUP_M
    group_size_m = min(num_pid_m - first_pid_m, GROUP_M)
    pid_m = first_pid_m + ((pid % num_pid_in_group) % group_size_m)
    pid_n = (pid % num_pid_in_group) // group_size_m

    offs_am = (pid_m * BLOCK_M + tl.arange(0, BLOCK_M)) % M
    offs_bn = (pid_n * BLOCK_N + tl.arange(0, BLOCK_N)) % N
    offs_k = tl.arange(0, BLOCK_K)
    a_ptrs = a_ptr + offs_am[:, None] * stride_am + offs_k[None, :] * stride_ak
    b_ptrs = b_ptr + offs_k[:, None] * stride_bk + offs_bn[None, :] * stride_bn

    acc = tl.zeros((BLOCK_M, BLOCK_N), dtype=tl.float32)
    for kk in range(0, tl.cdiv(K, BLOCK_K)):
        a = tl.load(a_ptrs, mask=offs_k[None, :] < K - kk * BLOCK_K, other=0.0)
        b = tl.load(b_ptrs, mask=offs_k[:, None] < K - kk * BLOCK_K, other=0.0)
        acc = tl.dot(a, b, acc)
        a_ptrs += BLOCK_K * stride_ak
        b_ptrs += BLOCK_K * stride_bk

    c = acc.to(c_ptr.dtype.element_ty)
    offs_cm = pid_m * BLOCK_M + tl.arange(0, BLOCK_M)
    offs_cn = pid_n * BLOCK_N + tl.arange(0, BLOCK_N)
    c_ptrs = c_ptr + offs_cm[:, None] * stride_cm + offs_cn[None, :] * stride_cn
    mask = (offs_cm[:, None] < M) & (offs_cn[None, :] < N)
    tl.store(c_ptrs, c, mask=mask)

# config = {"BLOCK_K": 32, "BLOCK_M": 256, "BLOCK_N": 256, "GROUP_M": 8, "arch": "sm_100", "dtype": "fp16", "num_ctas": 4, "num_stages": 3, "num_warps": 4}
# arch = sm_100


// ===== COMPILED SASS (sm_100a) =====

	.target	sm_100a

	.elftype	@"ET_EXEC"


//--------------------- .note.nv.tkinfo           --------------------------
	.section	.note.nv.tkinfo,"",@"SHT_NOTE"
	.sectionflags	@"SHF_NOTE_NV_TKINFO"
	.tkinfo
        /*0018*/ 	.word	0x00000081
        /*0030*/ 	.string	""
        /*0030*/ 	.string	"ptxas-blackwell"
        /*0030*/ 	.string	"Cuda compilation tools, release 12.9, V12.9.86"
        /*0030*/ 	.string	"Build cuda_12.9.r12.9/compiler.36037853_0"
        /*0030*/ 	.string	"-v  -suppress-debug-info  -lineinfo  -arch sm_100a "



//--------------------- .note.nv.cuver            --------------------------
	.section	.note.nv.cuver,"",@"SHT_NOTE"
	.sectionflags	@"SHF_NOTE_NV_CUVER"
        /*0018*/ 	.short	0x0001
        /*001a*/ 	.short	0x0064
        /*001c*/ 	.short	0x0001
        /*001e*/ 	.short	0x0000
        /*0020*/ 	.short	0x0001
        /*0022*/ 	.short	0x0000


//--------------------- .nv.info                  --------------------------
	.section	.nv.info,"",@"SHT_CUDA_INFO"
	.align	4


	//----- nvinfo : EIATTR_REGCOUNT
	.align		4
        /*0000*/ 	.byte	0x04, 0x2f
        /*0002*/ 	.short	(.L_4 - .L_3)
	.align		4
.L_3:
        /*0004*/ 	.word	index@(matmul_kernel)
        /*0008*/ 	.word	0x000000b8


	//----- nvinfo : EIATTR_FRAME_SIZE
	.align		4
.L_4:
        /*000c*/ 	.byte	0x04, 0x11
        /*000e*/ 	.short	(.L_6 - .L_5)
	.align		4
.L_5:
        /*0010*/ 	.word	index@($__internal_2_$__cuda_sm10x_tcgen05_guardrail_trap_unallocated_columns_being_dealloced)
        /*0014*/ 	.word	0x00000000


	//----- nvinfo : EIATTR_FRAME_SIZE
	.align		4
.L_6:
        /*0018*/ 	.byte	0x04, 0x11
        /*001a*/ 	.short	(.L_8 - .L_7)
	.align		4
.L_7:
        /*001c*/ 	.word	index@($__internal_1_$__cuda_sm10x_tcgen05_guardrail_trap_phase_invalid_during_alloc)
        /*0020*/ 	.word	0x00000000


	//----- nvinfo : EIATTR_FRAME_SIZE
	.align		4
.L_8:
        /*0024*/ 	.byte	0x04, 0x11
        /*0026*/ 	.short	(.L_10 - .L_9)
	.align		4
.L_9:
        /*0028*/ 	.word	index@($__internal_0_$__cuda_sm10x_tcgen05_guardrail_trap_col_being_dealloced_not_returned_by_alloc)
        /*002c*/ 	.word	0x00000000


	//----- nvinfo : EIATTR_FRAME_SIZE
	.align		4
.L_10:
        /*0030*/ 	.byte	0x04, 0x11
        /*0032*/ 	.short	(.L_12 - .L_11)
	.align		4
.L_11:
        /*0034*/ 	.word	index@(matmul_kernel)
        /*0038*/ 	.word	0x00000000


	//----- nvinfo : EIATTR_MIN_STACK_SIZE
	.align		4
.L_12:
        /*003c*/ 	.byte	0x04, 0x12
        /*003e*/ 	.short	(.L_14 - .L_13)
	.align		4
.L_13:
        /*0040*/ 	.word	index@(matmul_kernel)
        /*0044*/ 	.word	0x00000000
.L_14:


//--------------------- .nv.info.matmul_kernel    --------------------------
	.section	.nv.info.matmul_kernel,"",@"SHT_CUDA_INFO"
	.sectionflags	@""
	.align	4


	//----- nvinfo : EIATTR_CUDA_API_VERSION
	.align		4
        /*0000*/ 	.byte	0x04, 0x37
        /*0002*/ 	.short	(.L_16 - .L_15)
.L_15:
        /*0004*/ 	.word	0x00000081


	//----- nvinfo : EIATTR_KPARAM_INFO
	.align		4
.L_16:
        /*0008*/ 	.byte	0x04, 0x17
        /*000a*/ 	.short	(.L_18 - .L_17)
.L_17:
        /*000c*/ 	.word	0x00000000
        /*0010*/ 	.short	0x000d
        /*0012*/ 	.short	0x0048
        /*0014*/ 	.byte	0x00, 0xf4, 0x21, 0x00


	//----- nvinfo : EIATTR_KPARAM_INFO
	.align		4
.L_18:
        /*0018*/ 	.byte	0x04, 0x17
        /*001a*/ 	.short	(.L_20 - .L_19)
.L_19:
        /*001c*/ 	.word	0x00000000
        /*0020*/ 	.short	0x000c
        /*0022*/ 	.short	0x0040
        /*0024*/ 	.byte	0x00, 0xf4, 0x21, 0x00


	//----- nvinfo : EIATTR_KPARAM_INFO
	.align		4
.L_20:
        /*0028*/ 	.byte	0x04, 0x17
        /*002a*/ 	.short	(.L_22 - .L_21)
.L_21:
        /*002c*/ 	.word	0x00000000
        /*0030*/ 	.short	0x000b
        /*0032*/ 	.short	0x0038
        /*0034*/ 	.byte	0x00, 0xf0, 0x11, 0x00


	//----- nvinfo : EIATTR_KPARAM_INFO
	.align		4
.L_22:
        /*0038*/ 	.byte	0x04, 0x17
        /*003a*/ 	.short	(.L_24 - .L_23)
.L_23:
        /*003c*/ 	.word	0x00000000
        /*0040*/ 	.short	0x000a
        /*0042*/ 	.short	0x0034
        /*0044*/ 	.byte	0x00, 0xf0, 0x11, 0x00


	//----- nvinfo : EIATTR_KPARAM_INFO
	.align		4
.L_24:
        /*0048*/ 	.byte	0x04, 0x17
        /*004a*/ 	.short	(.L_26 - .L_25)
.L_25:
        /*004c*/ 	.word	0x00000000
        /*0050*/ 	.short	0x0009
        /*0052*/ 	.short	0x0030
        /*0054*/ 	.byte	0x00, 0xf0, 0x11, 0x00


	//----- nvinfo : EIATTR_KPARAM_INFO
	.align		4
.L_26:
        /*0058*/ 	.byte	0x04, 0x17
        /*005a*/ 	.short	(.L_28 - .L_27)
.L_27:
        /*005c*/ 	.word	0x00000000
        /*0060*/ 	.short	0x0008
        /*0062*/ 	.short	0x002c
        /*0064*/ 	.byte	0x00, 0xf0, 0x11, 0x00


	//----- nvinfo : EIATTR_KPARAM_INFO
	.align		4
.L_28:
        /*0068*/ 	.byte	0x04, 0x17
        /*006a*/ 	.short	(.L_30 - .L_29)
.L_29:
        /*006c*/ 	.word	0x00000000
        /*0070*/ 	.short	0x0007
        /*0072*/ 	.short	0x0028
        /*0074*/ 	.byte	0x00, 0xf0, 0x11, 0x00


	//----- nvinfo : EIATTR_KPARAM_INFO
	.align		4
.L_30:
        /*0078*/ 	.byte	0x04, 0x17
        /*007a*/ 	.short	(.L_32 - .L_31)
.L_31:
        /*007c*/ 	.word	0x00000000
        /*0080*/ 	.short	0x0006
        /*0082*/ 	.short	0x0024
        /*0084*/ 	.byte	0x00, 0xf0, 0x11, 0x00


	//----- nvinfo : EIATTR_KPARAM_INFO
	.align		4
.L_32:
        /*0088*/ 	.byte	0x04, 0x17
        /*008a*/ 	.short	(.L_34 - .L_33)
.L_33:
        /*008c*/ 	.word	0x00000000
        /*0090*/ 	.short	0x0005
        /*0092*/ 	.short	0x0020
        /*0094*/ 	.byte	0x00, 0xf0, 0x11, 0x00


	//----- nvinfo : EIATTR_KPARAM_INFO
	.align		4
.L_34:
        /*0098*/ 	.byte	0x04, 0x17
        /*009a*/ 	.short	(.L_36 - .L_35)
.L_35:
        /*009c*/ 	.word	0x00000000
        /*00a0*/ 	.short	0x0004
        /*00a2*/ 	.short	0x001c
        /*00a4*/ 	.byte	0x00, 0xf0, 0x11, 0x00


	//----- nvinfo : EIATTR_KPARAM_INFO
	.align		4
.L_36:
        /*00a8*/ 	.byte	0x04, 0x17
        /*00aa*/ 	.short	(.L_38 - .L_37)
.L_37:
        /*00ac*/ 	.word	0x00000000
        /*00b0*/ 	.short	0x0003
        /*00b2*/ 	.short	0x0018
        /*00b4*/ 	.byte	0x00, 0xf0, 0x11, 0x00


	//----- nvinfo : EIATTR_KPARAM_INFO
	.align		4
.L_38:
        /*00b8*/ 	.byte	0x04, 0x17
        /*00ba*/ 	.short	(.L_40 - .L_39)
.L_39:
        /*00bc*/ 	.word	0x00000000
        /*00c0*/ 	.short	0x0002
        /*00c2*/ 	.short	0x0010
        /*00c4*/ 	.byte	0x00, 0xf4, 0x21, 0x00


	//----- nvinfo : EIATTR_KPARAM_INFO
	.align		4
.L_40:
        /*00c8*/ 	.byte	0x04, 0x17
        /*00ca*/ 	.short	(.L_42 - .L_41)
.L_41:
        /*00cc*/ 	.word	0x00000000
        /*00d0*/ 	.short	0x0001
        /*00d2*/ 	.short	0x0008
        /*00d4*/ 	.byte	0x00, 0xf4, 0x21, 0x00


	//----- nvinfo : EIATTR_KPARAM_INFO
	.align		4
.L_42:
        /*00d8*/ 	.byte	0x04, 0x17
        /*00da*/ 	.short	(.L_44 - .L_43)
.L_43:
        /*00dc*/ 	.word	0x00000000
        /*00e0*/ 	.short	0x0000
        /*00e2*/ 	.short	0x0000
        /*00e4*/ 	.byte	0x00, 0xf4, 0x21, 0x00


	//----- nvinfo : EIATTR_EXPLICIT_CLUSTER
	.align		4
.L_44:
        /*00e8*/ 	.byte	0x01, 0x3e
	.zero		2


	//----- nvinfo : EIATTR_CTA_PER_CLUSTER
	.align		4
        /*00ec*/ 	.byte	0x04, 0x3d
        /*00ee*/ 	.short	(.L_46 - .L_45)
.L_45:
        /*00f0*/ 	.word	0x00000004
        /*00f4*/ 	.word	0x00000001
        /*00f8*/ 	.word	0x00000001


	//----- nvinfo : EIATTR_AT_ENTRY_FRAGMENTS
	.align		4
.L_46:
        /*00fc*/ 	.byte	0x04, 0x4f
        /*00fe*/ 	.short	(.L_48 - .L_47)


	//   ....[0]....
.L_47:
        /*0100*/ 	.word	0x00000004


	//----- nvinfo : EIATTR_RESERVED_SMEM_USED
	.align		4
.L_48:
        /*0104*/ 	.byte	0x01, 0x41
	.zero		2


	//----- nvinfo : EIATTR_SPARSE_MMA_MASK
	.align		4
        /*0108*/ 	.byte	0x03, 0x50
        /*010a*/ 	.short	0x0000


	//----- nvinfo : EIATTR_TCGEN05_1CTA_USED
	.align		4
        /*010c*/ 	.byte	0x01, 0x51
	.zero		2


	//----- nvinfo : EIATTR_MAXREG_COUNT
	.align		4
        /*0110*/ 	.byte	0x03, 0x1b
        /*0112*/ 	.short	0x00ff


	//----- nvinfo : EIATTR_NUM_BARRIERS
	.align		4
        /*0114*/ 	.byte	0x02, 0x4c
        /*0116*/ 	.byte	0x01
	.zero		1


	//----- nvinfo : EIATTR_INT_WARP_WIDE_INSTR_OFFSETS
	.align		4
        /*0118*/ 	.byte	0x04, 0x31
        /*011a*/ 	.short	(.L_50 - .L_49)


	//   ....[0]....
.L_49:
        /*011c*/ 	.word	0x000020f0


	//   ....[1]....
        /*0120*/ 	.word	0x00002360


	//   ....[2]....
        /*0124*/ 	.word	0x00003e90


	//   ....[3]....
        /*0128*/ 	.word	0x0000a880


	//   ....[4]....
        /*012c*/ 	.word	0x0000a8d0


	//----- nvinfo : EIATTR_COOP_GROUP_MASK_REGIDS
	.align		4
.L_50:
        /*0130*/ 	.byte	0x04, 0x29
        /*0132*/ 	.short	(.L_52 - .L_51)


	//   ....[0]....
.L_51:
        /*0134*/ 	.word	0xffffffff


	//   ....[1]....
        /*0138*/ 	.word	0xffffffff


	//   ....[2]....
        /*013c*/ 	.word	0xffffffff


	//   ....[3]....
        /*0140*/ 	.word	0xffffffff


	//----- nvinfo : EIATTR_COOP_GROUP_INSTR_OFFSETS
	.align		4
.L_52:
        /*0144*/ 	.byte	0x04, 0x28
        /*0146*/ 	.short	(.L_54 - .L_53)


	//   ....[0]....
.L_53:
        /*0148*/ 	.word	0x00000070


	//   ....[1]....
        /*014c*/ 	.word	0x00000330


	//   ....[2]....
        /*0150*/ 	.word	0x0000a710


	//   ....[3]....
        /*0154*/ 	.word	0x0000a980


	//----- nvinfo : EIATTR_VRC_CTA_INIT_COUNT
	.align		4
.L_54:
        /*0158*/ 	.byte	0x02, 0x4a
        /*015a*/ 	.byte	0x80
	.zero		1


	//----- nvinfo : EIATTR_MBARRIER_INSTR_OFFSETS
	.align		4
        /*015c*/ 	.byte	0x04, 0x39
        /*015e*/ 	.short	(.L_56 - .L_55)


	//   ....[0]....
.L_55:
        /*0160*/ 	.word	0x00002a10
        /*0164*/ 	.word	0x000000ff
        /*0168*/ 	.word	0x00000000
        /*016c*/ 	.short	0x0100
        /*016e*/ 	.byte	0x08
	.zero		1


	//   ....[1]....
        /*0170*/ 	.word	0x00003ed0
        /*0174*/ 	.word	0x000000ff
        /*0178*/ 	.word	0x00004008
        /*017c*/ 	.short	0x0100
        /*017e*/ 	.byte	0x0b
	.zero		1


	//   ....[2]....
        /*0180*/ 	.word	0x00005b60
        /*0184*/ 	.word	0x000000ff
        /*0188*/ 	.word	0x00000000
        /*018c*/ 	.short	0x010a
        /*018e*/ 	.byte	0x08
	.zero		1


	//   ....[3]....
        /*0190*/ 	.word	0x00006760
        /*0194*/ 	.word	0x000000ff
        /*0198*/ 	.word	0x00000000
        /*019c*/ 	.short	0x010a
        /*019e*/ 	.byte	0x08
	.zero		1


	//   ....[4]....
        /*01a0*/ 	.word	0x000068e0
        /*01a4*/ 	.word	0x000000ff
        /*01a8*/ 	.word	0x00004000
        /*01ac*/ 	.short	0x0108
        /*01ae*/ 	.byte	0x0b
	.zero		1


	//   ....[5]....
        /*01b0*/ 	.word	0x000069d0
        /*01b4*/ 	.word	0x000000ff
        /*01b8*/ 	.word	0x00004008
        /*01bc*/ 	.short	0x0108
        /*01be*/ 	.byte	0x0b
	.zero		1


	//   ....[6]....
        /*01c0*/ 	.word	0x0000a9a0
        /*01c4*/ 	.word	0x000000ff
        /*01c8*/ 	.word	0x00000000
        /*01cc*/ 	.short	0x010a
        /*01ce*/ 	.byte	0x08
	.zero		1


	//   ....[7]....
        /*01d0*/ 	.word	0x0000a9d0
        /*01d4*/ 	.word	0x000000ff
        /*01d8*/ 	.word	0x00000000
        /*01dc*/ 	.short	0x010a
        /*01de*/ 	.byte	0x08
	.zero		1


	//----- nvinfo : EIATTR_NUM_MBARRIERS
	.align		4
.L_56:
        /*01e0*/ 	.byte	0x03, 0x38
        /*01e2*/ 	.short	0x0002


	//----- nvinfo : EIATTR_EXIT_INSTR_OFFSETS
	.align		4
        /*01e4*/ 	.byte	0x04, 0x1c
        /*01e6*/ 	.short	(.L_58 - .L_57)


	//   ....[0]....
.L_57:
        /*01e8*/ 	.word	0x0000a990


	//----- nvinfo : EIATTR_REQNTID
	.align		4
.L_58:
        /*01ec*/ 	.byte	0x04, 0x10
        /*01ee*/ 	.short	(.L_60 - .L_59)
.L_59:
        /*01f0*/ 	.word	0x00000080
        /*01f4*/ 	.word	0x00000001
        /*01f8*/ 	.word	0x00000001


	//----- nvinfo : EIATTR_CRS_STACK_SIZE
	.align		4
.L_60:
        /*01fc*/ 	.byte	0x04, 0x1e
        /*01fe*/ 	.short	(.L_62 - .L_61)
.L_61:
        /*0200*/ 	.word	0x00000000


	//----- nvinfo : EIATTR_CBANK_PARAM_SIZE
	.align		4
.L_62:
        /*0204*/ 	.byte	0x03, 0x19
        /*0206*/ 	.short	0x0050


	//----- nvinfo : EIATTR_PARAM_CBANK
	.align		4
        /*0208*/ 	.byte	0x04, 0x0a
        /*020a*/ 	.short	(.L_64 - .L_63)
	.align		4
.L_63:
        /*020c*/ 	.word	index@(.nv.constant0.matmul_kernel)
        /*0210*/ 	.short	0x0380
        /*0212*/ 	.short	0x0050


	//----- nvinfo : EIATTR_SW_WAR
	.align		4
.L_64:
        /*0214*/ 	.byte	0x04, 0x36
        /*0216*/ 	.short	(.L_66 - .L_65)
.L_65:
        /*0218*/ 	.word	0x00000008
.L_66:


//--------------------- .nv.compat                --------------------------
	.section	.nv.compat,"",@"SHT_CUDA_COMPAT_INFO"
	.align	4
        /*0000*/ 	.byte	0x02, 0x02, 0x02, 0x00, 0x02, 0x05, 0x05, 0x00, 0x02, 0x03, 0x00, 0x00, 0x02, 0x06, 0x01, 0x00


//--------------------- .nv.callgraph             --------------------------
	.section	.nv.callgraph,"",@"SHT_CUDA_CALLGRAPH"
	.align	4
	.sectionentsize	8
	.align		4
        /*0000*/ 	.word	0x00000000
	.align		4
        /*0004*/ 	.word	0xffffffff
	.align		4
        /*0008*/ 	.word	0x00000000
	.align		4
        /*000c*/ 	.word	0xfffffffe
	.align		4
        /*0010*/ 	.word	0x00000000
	.align		4
        /*0014*/ 	.word	0xfffffffd
	.align		4
        /*0018*/ 	.word	0x00000000
	.align		4
        /*001c*/ 	.word	0xfffffffc


//--------------------- .text.matmul_kernel       --------------------------
	.section	.text.matmul_kernel,"ax",@progbits
	.align	128
        .global         matmul_kernel
        .type           matmul_kernel,@function
        .size           matmul_kernel,(.L_x_21 - matmul_kernel)
        .other          matmul_kernel,@"STO_CUDA_ENTRY STV_DEFAULT"
matmul_kernel:
.text.matmul_kernel:
[----:B------:R-:W0:Y:S01]  /*0000*/  LDC R1, c[0x0][0x37c] ;  /* 0x0000df00ff017b82 */ /* 0x000e220000000800 */
[----:B------:R-:W1:Y:S01]  /*0010*/  S2R R104, SR_TID.X ;  /* 0x0000000000687919 */ /* 0x000e620000002100 */
[----:B------:R-:W2:Y:S01]  /*0020*/  LDCU.64 UR22, c[0x0][0x358] ;  /* 0x00006b00ff1677ac */ /* 0x000ea20008000a00 */
[----:B-1----:R-:W-:-:S13]  /*0030*/  ISETP.GE.U32.AND P0, PT, R104, 0x20, PT ;  /* 0x000000206800780c */ /* 0x002fda0003f06070 */
[----:B------:R-:W-:Y:S02]  /*0040*/  VOTEU.ANY UP0, P0 ;  /* 0x0000000000ff7886 */ /* 0x000fe40000000100 */
[----:B0-2---:R-:W-:Y:S05]  /*0050*/  BRA.U UP0, `(.L_x_0) ;  /* 0x0000000100b87547 */ /* 0x005fea000b800000 */
[----:B------:R-:W0:Y:S01]  /*0060*/  S2UR UR6, SR_CgaCtaId ;  /* 0x00000000000679c3 */ /* 0x000e220000008800 */
[----:B------:R-:W-:Y:S01]  /*0070*/  NOP ;  /* 0x0000000000007918 */ /* 0x000fe20000000000 */
[----:B------:R-:W-:Y:S02]  /*0080*/  UMOV UR4, 0x40 ;  /* 0x0000004000047882 */ /* 0x000fe40000000000 */
[----:B0-----:R-:W-:-:S09]  /*0090*/  ULEA UR4, UR6, UR4, 0x18 ;  /* 0x0000000406047291 */ /* 0x001fd2000f8ec0ff */
[----:B------:R-:W0:Y:S01]  /*00a0*/  LDS.U8 R0, [UR4] ;  /* 0x00000004ff007984 */ /* 0x000e220008000000 */
[----:B------:R-:W-:Y:S02]  /*00b0*/  UMOV UR4, 0x400 ;  /* 0x0000040000047882 */ /* 0x000fe40000000000 */
[----:B------:R-:W-:Y:S01]  /*00c0*/  ULEA UR4, UR6, UR4, 0x18 ;  /* 0x0000000406047291 */ /* 0x000fe2000f8ec0ff */
[----:B0-----:R-:W-:-:S13]  /*00d0*/  ISETP.NE.AND P0, PT, R0, RZ, PT ;  /* 0x000000ff0000720c */ /* 0x001fda0003f05270 */
[----:B------:R-:W-:Y:S05]  /*00e0*/  @P0 BRA `(.L_x_1) ;  /* 0x00000000007c0947 */ /* 0x000fea0003800000 */
[----:B------:R-:W-:-:S13]  /*00f0*/  ELECT P0, URZ, PT ;  /* 0x0000000000ff782f */ /* 0x000fda0003800000 */
[----:B------:R-:W-:Y:S05]  /*0100*/  @!P0 BRA `(.L_x_2) ;  /* 0x0000000000848947 */ /* 0x000fea0003800000 */
[----:B------:R-:W-:Y:S01]  /*0110*/  UMOV UR5, 0x8 ;  /* 0x0000000800057882 */ /* 0x000fe20000000000 */
[----:B------:R-:W-:Y:S02]  /*0120*/  IMAD.MOV.U32 R4, RZ, RZ, 0x1 ;  /* 0x00000001ff047424 */ /* 0x000fe400078e00ff */
[----:B------:R-:W-:Y:S02]  /*0130*/  IMAD.MOV.U32 R5, RZ, RZ, 0xff ;  /* 0x000000ffff057424 */ /* 0x000fe400078e00ff */
[----:B------:R-:W-:Y:S04]  /*0140*/  DEPBAR.LE SB0, 0x36 ;  /* 0x00008d800000791a */ /* 0x000fe80000000000 */
[----:B------:R-:W0:Y:S02]  /*0150*/  UTCATOMSWS.FIND_AND_SET.ALIGN UP1, UR5, UR5 ;  /* 0x00000005000575e3 */ /* 0x000e240008020800 */
[----:B0-----:R-:W-:-:S04]  /*0160*/  PLOP3.LUT P0, PT, PT, PT, UP1, 0x80, 0x8 ;  /* 0x000000000008781c */ /* 0x001fc80003f0f018 */
[----:B------:R-:W-:-:S04]  /*0170*/  SEL R0, RZ, 0xffffffff, !P0 ;  /* 0xffffffffff007807 */ /* 0x000fc80004000000 */
[----:B------:R-:W-:Y:S01]  /*0180*/  ISETP.NE.AND P0, PT, R0, RZ, PT ;  /* 0x000000ff0000720c */ /* 0x000fe20003f05270 */
[----:B------:R-:W-:-:S12]  /*0190*/  IMAD.U32 R0, RZ, RZ, UR5 ;  /* 0x00000005ff007e24 */ /* 0x000fd8000f8e00ff */
[----:B------:R-:W-:Y:S05]  /*01a0*/  @P0 BRA `(.L_x_3) ;  /* 0x0000000000240947 */ /* 0x000fea0003800000 */
.L_x_4:
[----:B------:R-:W-:Y:S05]  /*01b0*/  NANOSLEEP 0x64 ;  /* 0x000000640000795d */ /* 0x000fea0003800000 */
[----:B------:R-:W-:-:S05]  /*01c0*/  UMOV UR5, 0x8 ;  /* 0x0000000800057882 */ /* 0x000fca0000000000 */
[----:B------:R-:W-:Y:S04]  /*01d0*/  DEPBAR.LE SB0, 0x36 ;  /* 0x00008d800000791a */ /* 0x000fe80000000000 */
[----:B------:R-:W0:Y:S02]  /*01e0*/  UTCATOMSWS.FIND_AND_SET.ALIGN UP1, UR5, UR5 ;  /* 0x00000005000575e3 */ /* 0x000e240008020800 */
[----:B0-----:R-:W-:-:S04]  /*01f0*/  PLOP3.LUT P0, PT, PT, PT, UP1, 0x80, 0x8 ;  /* 0x000000000008781c */ /* 0x001fc80003f0f018 */
[----:B------:R-:W-:-:S04]  /*0200*/  SEL R0, RZ, 0xffffffff, !P0 ;  /* 0xffffffffff007807 */ /* 0x000fc80004000000 */
[----:B------:R-:W-:Y:S01]  /*0210*/  ISETP.NE.AND P0, PT, R0, RZ, PT ;  /* 0x000000ff0000720c */ /* 0x000fe20003f05270 */
[----:B------:R-:W-:-:S12]  /*0220*/  IMAD.U32 R0, RZ, RZ, UR5 ;  /* 0x00000005ff007e24 */ /* 0x000fd8000f8e00ff */
[----:B------:R-:W-:Y:S05]  /*0230*/  @!P0 BRA `(.L_x_4) ;  /* 0xfffffffc00dc8947 */ /* 0x000fea000383ffff */
.L_x_3:
[C---:B------:R-:W-:Y:S01]  /*0240*/  VIADD R3, R0.reuse, 0x10 ;  /* 0x0000001000037836 */ /* 0x040fe20000000000 */
[----:B------:R-:W-:Y:S01]  /*0250*/  UMOV UR5, 0x50 ;  /* 0x0000005000057882 */ /* 0x000fe20000000000 */
[----:B------:R-:W-:Y:S01]  /*0260*/  SHF.L.U32 R2, R5, R0, RZ ;  /* 0x0000000005027219 */ /* 0x000fe200000006ff */
[----:B------:R-:W-:Y:S01]  /*0270*/  ULEA UR5, UR6, UR5, 0x18 ;  /* 0x0000000506057291 */ /* 0x000fe2000f8ec0ff */
[----:B------:R-:W-:Y:S01]  /*0280*/  IMAD.SHL.U32 R0, R0, 0x20, RZ ;  /* 0x0000002000007824 */ /* 0x000fe200078e00ff */
[----:B------:R-:W-:-:S04]  /*0290*/  SHF.L.U32 R3, R4, R3, RZ ;  /* 0x0000000304037219 */ /* 0x000fc800000006ff */
[----:B------:R-:W-:-:S05]  /*02a0*/  LOP3.LUT R2, R3, R2, RZ, 0xfc, !PT ;  /* 0x0000000203027212 */ /* 0x000fca00078efcff */
[----:B------:R0:W-:Y:S04]  /*02b0*/  ATOMS.OR RZ, [UR5], R2 ;  /* 0x00000002ffff798c */ /* 0x0001e8000b000005 */
[----:B------:R0:W-:Y:S01]  /*02c0*/  STS [UR4], R0 ;  /* 0x00000000ff007988 */ /* 0x0001e20008000804 */
[----:B------:R-:W-:Y:S05]  /*02d0*/  BRA `(.L_x_2) ;  /* 0x0000000000107947 */ /* 0x000fea0003800000 */
.L_x_1:
[----:B------:R-:W-:Y:S01]  /*02e0*/  IMAD.MOV.U32 R0, RZ, RZ, -0x1 ;  /* 0xffffffffff007424 */ /* 0x000fe200078e00ff */
[----:B------:R-:W-:-:S04]  /*02f0*/  MOV R2, 0x320 ;  /* 0x0000032000027802 */ /* 0x000fc80000000f00 */
[----:B------:R0:W-:Y:S03]  /*0300*/  STS [UR4], R0 ;  /* 0x00000000ff007988 */ /* 0x0001e60008000804 */
[----:B0-----:R-:W-:Y:S05]  /*0310*/  CALL.REL.NOINC `($__internal_1_$__cuda_sm10x_tcgen05_guardrail_trap_phase_invalid_during_alloc) ;  /* 0x000000a400c47944 */ /* 0x001fea0003c00000 */
.L_x_2:
[----:B------:R-:W-:Y:S05]  /*0320*/  WARPSYNC.ALL ;  /* 0x0000000000007948 */ /* 0x000fea0003800000 */
[----:B------:R-:W-:Y:S01]  /*0330*/  NOP ;  /* 0x0000000000007918 */ /* 0x000fe20000000000 */
.L_x_0:
[----:B------:R-:W1:Y:S08]  /*0340*/  LDC.64 R44, c[0x0][0x398] ;  /* 0x0000e600ff2c7b82 */ /* 0x000e700000000a00 */
[----:B------:R-:W2:Y:S02]  /*0350*/  S2UR UR5, SR_CgaSize ;  /* 0x00000000000579c3 */ /* 0x000ea40000008a00 */
[----:B--2---:R-:W-:-:S12]  /*0360*/  UIMAD UR5, UR5, -0xa0, URZ ;  /* 0xffffff60050578a4 */ /* 0x004fd8000f8e02ff */
[----:B------:R-:W2:Y:S01]  /*0370*/  LDCU UR5, c[0x0][UR5+0x2b0] ;  /* 0x00005600050577ac */ /* 0x000ea20008000800 */
[----:B------:R-:W3:Y:S01]  /*0380*/  S2R R13, SR_CgaCtaId ;  /* 0x00000000000d7919 */ /* 0x000ee20000008800 */
[----:B------:R-:W-:Y:S01]  /*0390*/  SHF.R.U32.HI R105, RZ, 0x5, R104 ;  /* 0x00000005ff697819 */ /* 0x000fe20000011668 */
[----:B------:R-:W4:Y:S01]  /*03a0*/  S2UR UR4, SR_CTAID.X ;  /* 0x00000000000479c3 */ /* 0x000f220000002500 */
[----:B01----:R-:W-:Y:S01]  /*03b0*/  VIADD R0, R45, 0xff ;  /* 0x000000ff2d007836 */ /* 0x003fe20000000000 */
[----:B------:R-:W-:-:S04]  /*03c0*/  IABS R19, R44 ;  /* 0x0000002c00137213 */ /* 0x000fc80000000000 */
[----:B------:R-:W-:Y:S02]  /*03d0*/  SHF.R.S32.HI R3, RZ, 0x1f, R0 ;  /* 0x0000001fff037819 */ /* 0x000fe40000011400 */
[----:B----4-:R-:W-:Y:S01]  /*03e0*/  I2FP.F32.U32 R5, UR4 ;  /* 0x0000000400057c45 */ /* 0x010fe20008201000 */
[----:B------:R-:W0:Y:S01]  /*03f0*/  S2UR UR4, SR_CgaCtaId ;  /* 0x00000000000479c3 */ /* 0x000e220000008800 */
[----:B------:R-:W-:Y:S01]  /*0400*/  LEA.HI R3, R3, R0, RZ, 0x8 ;  /* 0x0000000003037211 */ /* 0x000fe200078f40ff */
[----:B---3--:R-:W-:Y:S02]  /*0410*/  IMAD.SHL.U32 R86, R13, 0x80, RZ ;  /* 0x000000800d567824 */ /* 0x008fe400078e00ff */
[----:B--2---:R-:W-:Y:S01]  /*0420*/  FMUL R5, R5, UR5 ;  /* 0x0000000505057c20 */ /* 0x004fe20008400000 */
[----:B------:R-:W-:-:S05]  /*0430*/  SHF.R.S32.HI R3, RZ, 0x8, R3 ;  /* 0x00000008ff037819 */ /* 0x000fca0000011403 */
[----:B------:R-:W-:Y:S01]  /*0440*/  IMAD.SHL.U32 R4, R3, 0x8, RZ ;  /* 0x0000000803047824 */ /* 0x000fe200078e00ff */
[----:B------:R-:W-:Y:S04]  /*0450*/  F2I.U32.TRUNC.NTZ R5, R5 ;  /* 0x0000000500057305 */ /* 0x000fe8000020f000 */
[----:B------:R-:W-:-:S04]  /*0460*/  IABS R7, R4 ;  /* 0x0000000400077213 */ /* 0x000fc80000000000 */
[----:B------:R-:W1:Y:S08]  /*0470*/  I2F.RP R0, R7 ;  /* 0x0000000700007306 */ /* 0x000e700000209400 */
[----:B-1----:R-:W1:Y:S02]  /*0480*/  MUFU.RCP R0, R0 ;  /* 0x0000000000007308 */ /* 0x002e640000001000 */
[----:B-1----:R-:W-:Y:S01]  /*0490*/  VIADD R2, R0, 0xffffffe ;  /* 0x0ffffffe00027836 */ /* 0x002fe20000000000 */
[----:B------:R-:W-:-:S05]  /*04a0*/  IABS R0, R5 ;  /* 0x0000000500007213 */ /* 0x000fca0000000000 */
[----:B------:R1:W2:Y:S02]  /*04b0*/  F2I.FTZ.U32.TRUNC.NTZ R3, R2 ;  /* 0x0000000200037305 */ /* 0x0002a4000021f000 */
[----:B-1----:R-:W-:Y:S02]  /*04c0*/  IMAD.MOV.U32 R2, RZ, RZ, RZ ;  /* 0x000000ffff027224 */ /* 0x002fe400078e00ff */
[----:B--2---:R-:W-:-:S04]  /*04d0*/  IMAD.MOV R6, RZ, RZ, -R3 ;  /* 0x000000ffff067224 */ /* 0x004fc800078e0a03 */
[----:B------:R-:W-:Y:S01]  /*04e0*/  IMAD R9, R6, R7, RZ ;  /* 0x0000000706097224 */ /* 0x000fe200078e02ff */
[----:B------:R-:W-:-:S03]  /*04f0*/  IABS R6, R4 ;  /* 0x0000000400067213 */ /* 0x000fc60000000000 */
[----:B------:R-:W-:-:S04]  /*0500*/  IMAD.HI.U32 R3, R3, R9, R2 ;  /* 0x0000000903037227 */ /* 0x000fc800078e0002 */
[----:B------:R-:W-:Y:S02]  /*0510*/  IMAD.MOV R2, RZ, RZ, -R6 ;  /* 0x000000ffff027224 */ /* 0x000fe400078e0a06 */
[----:B------:R-:W-:-:S04]  /*0520*/  IMAD.HI.U32 R3, R3, R0, RZ ;  /* 0x0000000003037227 */ /* 0x000fc800078e00ff */
[----:B------:R-:W-:Y:S01]  /*0530*/  IMAD R0, R3, R2, R0 ;  /* 0x0000000203007224 */ /* 0x000fe200078e0200 */
[----:B------:R-:W-:Y:S04]  /*0540*/  BAR.SYNC.DEFER_BLOCKING 0x0 ;  /* 0x0000000000007b1d */ /* 0x000fe80000010000 */
[----:B------:R-:W-:-:S13]  /*0550*/  ISETP.GT.U32.AND P1, PT, R7, R0, PT ;  /* 0x000000000700720c */ /* 0x000fda0003f24070 */
[----:B------:R-:W-:Y:S02]  /*0560*/  @!P1 IMAD.IADD R0, R0, 0x1, -R7 ;  /* 0x0000000100009824 */ /* 0x000fe400078e0a07 */
[----:B------:R-:W-:Y:S01]  /*0570*/  @!P1 VIADD R3, R3, 0x1 ;  /* 0x0000000103039836 */ /* 0x000fe20000000000 */
[----:B------:R-:W-:Y:S02]  /*0580*/  ISETP.NE.AND P1, PT, R4, RZ, PT ;  /* 0x000000ff0400720c */ /* 0x000fe40003f25270 */
[----:B------:R-:W-:Y:S02]  /*0590*/  ISETP.GE.U32.AND P0, PT, R0, R7, PT ;  /* 0x000000070000720c */ /* 0x000fe40003f06070 */
[----:B------:R-:W-:-:S04]  /*05a0*/  LOP3.LUT R0, R5, R4, RZ, 0x3c, !PT ;  /* 0x0000000405007212 */ /* 0x000fc800078e3cff */
[----:B------:R-:W-:Y:S01]  /*05b0*/  ISETP.GE.AND P2, PT, R0, RZ, PT ;  /* 0x000000ff0000720c */ /* 0x000fe20003f46270 */
[----:B------:R-:W-:-:S06]  /*05c0*/  VIADD R0, R44, 0xff ;  /* 0x000000ff2c007836 */ /* 0x000fcc0000000000 */
[----:B------:R-:W-:-:S04]  /*05d0*/  @P0 VIADD R3, R3, 0x1 ;  /* 0x0000000103030836 */ /* 0x000fc80000000000 */
[----:B------:R-:W-:Y:S01]  /*05e0*/  IMAD.MOV.U32 R2, RZ, RZ, R3 ;  /* 0x000000ffff027224 */ /* 0x000fe200078e0003 */
[----:B------:R-:W-:-:S03]  /*05f0*/  SHF.R.S32.HI R3, RZ, 0x1f, R0 ;  /* 0x0000001fff037819 */ /* 0x000fc60000011400 */
[----:B------:R-:W-:Y:S01]  /*0600*/  @!P2 IMAD.MOV R2, RZ, RZ, -R2 ;  /* 0x000000ffff02a224 */ /* 0x000fe200078e0a02 */
[----:B------:R-:W-:Y:S02]  /*0610*/  @!P1 LOP3.LUT R2, RZ, R4, RZ, 0x33, !PT ;  /* 0x00000004ff029212 */ /* 0x000fe400078e33ff */
[----:B------:R-:W-:-:S03]  /*0620*/  LEA.HI R3, R3, R0, RZ, 0x8 ;  /* 0x0000000003037211 */ /* 0x000fc600078f40ff */
[----:B------:R-:W-:Y:S02]  /*0630*/  IMAD.SHL.U32 R10, R2, 0x8, RZ ;  /* 0x00000008020a7824 */ /* 0x000fe400078e00ff */
[----:B------:R-:W-:-:S03]  /*0640*/  IMAD.MOV R2, RZ, RZ, -R2 ;  /* 0x000000ffff027224 */ /* 0x000fc600078e0a02 */
[----:B------:R-:W-:Y:S01]  /*0650*/  LEA.HI.SX32 R3, R3, -R10, 0x18 ;  /* 0x8000000a03037211 */ /* 0x000fe200078fc2ff */
[----:B------:R-:W-:-:S03]  /*0660*/  IMAD R12, R4, R2, R5 ;  /* 0x00000002040c7224 */ /* 0x000fc600078e0205 */
[----:B------:R-:W-:Y:S02]  /*0670*/  VIMNMX R11, PT, PT, R3, 0x8, PT ;  /* 0x00000008030b7848 */ /* 0x000fe40003fe0100 */
[----:B------:R-:W-:Y:S02]  /*0680*/  IABS R9, R12 ;  /* 0x0000000c00097213 */ /* 0x000fe40000000000 */
[-C--:B------:R-:W-:Y:S02]  /*0690*/  IABS R7, R11.reuse ;  /* 0x0000000b00077213 */ /* 0x080fe40000000000 */
[----:B------:R-:W-:Y:S02]  /*06a0*/  IABS R4, R11 ;  /* 0x0000000b00047213 */ /* 0x000fe40000000000 */
[----:B------:R-:W1:Y:S08]  /*06b0*/  I2F.RP R0, R7 ;  /* 0x0000000700007306 */ /* 0x000e700000209400 */
[----:B-1----:R-:W1:Y:S02]  /*06c0*/  MUFU.RCP R0, R0 ;  /* 0x0000000000007308 */ /* 0x002e640000001000 */
[----:B-1----:R-:W-:-:S02]  /*06d0*/  VIADD R3, R0, 0xffffffe ;  /* 0x0ffffffe00037836 */ /* 0x002fc40000000000 */
[----:B------:R-:W-:Y:S01]  /*06e0*/  IMAD.MOV R0, RZ, RZ, -R4 ;  /* 0x000000ffff007224 */ /* 0x000fe200078e0a04 */
[----:B------:R-:W-:-:S03]  /*06f0*/  IABS R4, R45 ;  /* 0x0000002d00047213 */ /* 0x000fc60000000000 */
[----:B------:R-:W1:Y:S08]  /*0700*/  F2I.FTZ.U32.TRUNC.NTZ R3, R3 ;  /* 0x0000000300037305 */ /* 0x000e70000021f000 */
[----:B------:R-:W2:Y:S01]  /*0710*/  I2F.RP R8, R4 ;  /* 0x0000000400087306 */ /* 0x000ea20000209400 */
[----:B-1----:R-:W-:-:S04]  /*0720*/  IMAD.MOV R6, RZ, RZ, -R3 ;  /* 0x000000ffff067224 */ /* 0x002fc800078e0a03 */
[----:B------:R-:W-:-:S04]  /*0730*/  IMAD.MOV.U32 R2, RZ, RZ, R6 ;  /* 0x000000ffff027224 */ /* 0x000fc800078e0006 */
[----:B------:R-:W-:Y:S01]  /*0740*/  IMAD R5, R2, R7, RZ ;  /* 0x0000000702057224 */ /* 0x000fe200078e02ff */
[----:B--2---:R-:W1:Y:S01]  /*0750*/  MUFU.RCP R8, R8 ;  /* 0x0000000800087308 */ /* 0x004e620000001000 */
[----:B------:R-:W-:-:S04]  /*0760*/  IMAD.MOV.U32 R2, RZ, RZ, RZ ;  /* 0x000000ffff027224 */ /* 0x000fc800078e00ff */
[----:B------:R-:W-:-:S03]  /*0770*/  IMAD.HI.U32 R2, R3, R5, R2 ;  /* 0x0000000503027227 */ /* 0x000fc600078e0002 */
[----:B------:R-:W2:Y:S03]  /*0780*/  I2F.RP R3, R19 ;  /* 0x0000001300037306 */ /* 0x000ea60000209400 */
[----:B------:R-:W-:-:S04]  /*0790*/  IMAD.HI.U32 R2, R2, R9, RZ ;  /* 0x0000000902027227 */ /* 0x000fc800078e00ff */
[----:B------:R-:W-:Y:S02]  /*07a0*/  IMAD R0, R2, R0, R9 ;  /* 0x0000000002007224 */ /* 0x000fe400078e0209 */
[----:B-1----:R-:W-:Y:S01]  /*07b0*/  VIADD R6, R8, 0xffffffe ;  /* 0x0ffffffe08067836 */ /* 0x002fe20000000000 */
[----:B------:R-:W-:Y:S02]  /*07c0*/  MOV R8, 0x400 ;  /* 0x0000040000087802 */ /* 0x000fe40000000f00 */
[----:B------:R-:W-:Y:S02]  /*07d0*/  ISETP.GT.U32.AND P1, PT, R7, R0, PT ;  /* 0x000000000700720c */ /* 0x000fe40003f24070 */
[----:B------:R-:W-:Y:S01]  /*07e0*/  R2UR UR11, R8 ;  /* 0x00000000080b72ca */ /* 0x000fe200000e0000 */
[----:B--2---:R-:W1:Y:S10]  /*07f0*/  MUFU.RCP R3, R3 ;  /* 0x0000000300037308 */ /* 0x004e740000001000 */
[----:B------:R-:W-:-:S02]  /*0800*/  @!P1 IMAD.IADD R0, R0, 0x1, -R7 ;  /* 0x0000000100009824 */ /* 0x000fc400078e0a07 */
[----:B------:R-:W-:Y:S01]  /*0810*/  @!P1 VIADD R2, R2, 0x1 ;  /* 0x0000000102029836 */ /* 0x000fe20000000000 */
[----:B------:R-:W-:Y:S01]  /*0820*/  ISETP.NE.AND P1, PT, R11, RZ, PT ;  /* 0x000000ff0b00720c */ /* 0x000fe20003f25270 */
[----:B0-----:R-:W-:Y:S01]  /*0830*/  ULEA UR11, UR4, UR11, 0x18 ;  /* 0x0000000b040b7291 */ /* 0x001fe2000f8ec0ff */
[----:B------:R-:W-:Y:S02]  /*0840*/  ISETP.GE.U32.AND P0, PT, R0, R7, PT ;  /* 0x000000070000720c */ /* 0x000fe40003f06070 */
[----:B------:R-:W-:Y:S01]  /*0850*/  LOP3.LUT R0, R12, R11, RZ, 0x3c, !PT ;  /* 0x0000000b0c007212 */ /* 0x000fe200078e3cff */
[----:B-1----:R-:W-:Y:S01]  /*0860*/  VIADD R5, R3, 0xffffffe ;  /* 0x0ffffffe03057836 */ /* 0x002fe20000000000 */
[----:B------:R-:W-:Y:S02]  /*0870*/  F2I.FTZ.U32.TRUNC.NTZ R7, R6 ;  /* 0x0000000600077305 */ /* 0x000fe4000021f000 */
[----:B------:R-:W-:Y:S02]  /*0880*/  ISETP.GE.AND P2, PT, R0, RZ, PT ;  /* 0x000000ff0000720c */ /* 0x000fe40003f46270 */
[----:B------:R-:W0:Y:S04]  /*0890*/  LDS R34, [UR11] ;  /* 0x0000000bff227984 */ /* 0x000e280008000800 */
[----:B------:R1:W2:Y:S01]  /*08a0*/  F2I.FTZ.U32.TRUNC.NTZ R3, R5 ;  /* 0x0000000500037305 */ /* 0x0002a2000021f000 */
[----:B------:R-:W-:-:S04]  /*08b0*/  @P0 VIADD R2, R2, 0x1 ;  /* 0x0000000102020836 */ /* 0x000fc80000000000 */
[----:B------:R-:W-:Y:S02]  /*08c0*/  IMAD.MOV.U32 R85, RZ, RZ, R2 ;  /* 0x000000ffff557224 */ /* 0x000fe400078e0002 */
[----:B------:R-:W-:Y:S02]  /*08d0*/  IMAD.SHL.U32 R2, R13, 0x40, RZ ;  /* 0x000000400d027824 */ /* 0x000fe400078e00ff */
[----:B------:R-:W-:Y:S01]  /*08e0*/  @!P2 IMAD.MOV R85, RZ, RZ, -R85 ;  /* 0x000000ffff55a224 */ /* 0x000fe200078e0a55 */
[----:B------:R-:W-:Y:S02]  /*08f0*/  @!P1 LOP3.LUT R85, RZ, R11, RZ, 0x33, !PT ;  /* 0x0000000bff559212 */ /* 0x000fe400078e33ff */
[----:B-1----:R-:W-:-:S03]  /*0900*/  LOP3.LUT R5, R2, 0x80, RZ, 0xc0, !PT ;  /* 0x0000008002057812 */ /* 0x002fc600078ec0ff */
[----:B------:R-:W-:Y:S02]  /*0910*/  IMAD.MOV R0, RZ, RZ, -R85 ;  /* 0x000000ffff007224 */ /* 0x000fe400078e0a55 */
[----:B--2---:R-:W-:Y:S02]  /*0920*/  IMAD.MOV R8, RZ, RZ, -R3 ;  /* 0x000000ffff087224 */ /* 0x004fe400078e0a03 */
[----:B------:R-:W-:Y:S02]  /*0930*/  IMAD R0, R11, R0, R12 ;  /* 0x000000000b007224 */ /* 0x000fe400078e020c */
[----:B------:R-:W-:Y:S02]  /*0940*/  IMAD.MOV.U32 R2, RZ, RZ, R8 ;  /* 0x000000ffff027224 */ /* 0x000fe400078e0008 */
[----:B------:R-:W-:Y:S02]  /*0950*/  IMAD.IADD R0, R10, 0x1, R0 ;  /* 0x000000010a007824 */ /* 0x000fe400078e0200 */
[----:B------:R-:W-:-:S02]  /*0960*/  IMAD R9, R2, R19, RZ ;  /* 0x0000001302097224 */ /* 0x000fc400078e02ff */
[----:B------:R-:W-:Y:S01]  /*0970*/  IMAD R6, R0, 0x100, R5 ;  /* 0x0000010000067824 */ /* 0x000fe200078e0205 */
[----:B------:R-:W-:Y:S01]  /*0980*/  LOP3.LUT R5, R104, 0x7f, RZ, 0xc0, !PT ;  /* 0x0000007f68057812 */ /* 0x000fe200078ec0ff */
[----:B------:R-:W-:Y:S02]  /*0990*/  IMAD.IADD R0, R105, 0x1, R86 ;  /* 0x0000000169007824 */ /* 0x000fe400078e0256 */
[----:B------:R-:W-:Y:S02]  /*09a0*/  IMAD.SHL.U32 R85, R85, 0x100, RZ ;  /* 0x0000010055557824 */ /* 0x000fe400078e00ff */
[----:B------:R-:W-:Y:S02]  /*09b0*/  IMAD.MOV.U32 R2, RZ, RZ, RZ ;  /* 0x000000ffff027224 */ /* 0x000fe400078e00ff */
[----:B------:R-:W-:Y:S02]  /*09c0*/  IMAD.MOV R11, RZ, RZ, -R7 ;  /* 0x000000ffff0b7224 */ /* 0x000fe400078e0a07 */
[----:B------:R-:W-:Y:S01]  /*09d0*/  IMAD.HI.U32 R2, R3, R9, R2 ;  /* 0x0000000903027227 */ /* 0x000fe200078e0002 */
[----:B------:R-:W-:-:S03]  /*09e0*/  LOP3.LUT R3, R85, 0x83, R0, 0xf8, !PT ;  /* 0x0000008355037812 */ /* 0x000fc600078ef800 */
[----:B------:R-:W-:Y:S01]  /*09f0*/  IMAD.IADD R0, R5, 0x1, R6 ;  /* 0x0000000105007824 */ /* 0x000fe200078e0206 */
[----:B------:R-:W-:Y:S01]  /*0a00*/  IABS R10, R3 ;  /* 0x00000003000a7213 */ /* 0x000fe20000000000 */
[----:B------:R-:W-:Y:S01]  /*0a10*/  IMAD R9, R11, R4, RZ ;  /* 0x000000040b097224 */ /* 0x000fe200078e02ff */
[----:B------:R-:W-:Y:S01]  /*0a20*/  LOP3.LUT R11, R3, 0x4, RZ, 0xfc, !PT ;  /* 0x00000004030b7812 */ /* 0x000fe200078efcff */
[----:B------:R-:W-:Y:S01]  /*0a30*/  IMAD.MOV.U32 R6, RZ, RZ, RZ ;  /* 0x000000ffff067224 */ /* 0x000fe200078e00ff */
[----:B------:R-:W-:-:S03]  /*0a40*/  IABS R8, R0 ;  /* 0x0000000000087213 */ /* 0x000fc60000000000 */
[----:B------:R-:W-:-:S04]  /*0a50*/  IMAD.HI.U32 R7, R7, R9, R6 ;  /* 0x0000000907077227 */ /* 0x000fc800078e0006 */
[----:B------:R-:W-:Y:S02]  /*0a60*/  IMAD.MOV.U32 R9, RZ, RZ, R10 ;  /* 0x000000ffff097224 */ /* 0x000fe400078e000a */
[----:B------:R-:W-:-:S04]  /*0a70*/  IMAD.HI.U32 R2, R2, R8, RZ ;  /* 0x0000000802027227 */ /* 0x000fc800078e00ff */
[----:B------:R-:W-:-:S04]  /*0a80*/  IMAD.HI.U32 R6, R7, R9, RZ ;  /* 0x0000000907067227 */ /* 0x000fc800078e00ff */
[----:B------:R-:W-:Y:S02]  /*0a90*/  IMAD.MOV R10, RZ, RZ, -R6 ;  /* 0x000000ffff0a7224 */ /* 0x000fe400078e0a06 */
[----:B------:R-:W-:Y:S01]  /*0aa0*/  IMAD.MOV R6, RZ, RZ, -R2 ;  /* 0x000000ffff067224 */ /* 0x000fe200078e0a02 */
[----:B------:R-:W-:Y:S06]  /*0ab0*/  BAR.SYNC.DEFER_BLOCKING 0x0 ;  /* 0x0000000000007b1d */ /* 0x000fec0000010000 */
[----:B0-----:R-:W-:Y:S05]  /*0ac0*/  BRA.U UP0, `(.L_x_5) ;  /* 0x0000000100187547 */ /* 0x001fea000b800000 */
[----:B------:R-:W-:Y:S01]  /*0ad0*/  ELECT P0, URZ, PT ;  /* 0x0000000000ff782f */ /* 0x000fe20003800000 */
[----:B------:R-:W-:Y:S01]  /*0ae0*/  IMAD.MOV.U32 R2, RZ, RZ, 0x1 ;  /* 0x00000001ff027424 */ /* 0x000fe200078e00ff */
[----:B------:R-:W-:Y:S11]  /*0af0*/  UVIRTCOUNT.DEALLOC.SMPOOL 0x80 ;  /* 0x000000800000784c */ /* 0x000ff60000000000 */
[----:B------:R-:W-:-:S04]  /*0b00*/  @P0 MOV R12, 0x40 ;  /* 0x00000040000c0802 */ /* 0x000fc80000000f00 */
[----:B------:R-:W-:-:S05]  /*0b10*/  @P0 LEA R13, R13, R12, 0x18 ;  /* 0x0000000c0d0d0211 */ /* 0x000fca00078ec0ff */
[----:B------:R0:W-:Y:S02]  /*0b20*/  @P0 STS.U8 [R13], R2 ;  /* 0x000000020d000388 */ /* 0x0001e40000000000 */
.L_x_5:
[----:B------:R-:W-:Y:S01]  /*0b30*/  IMAD R6, R19, R6, R8 ;  /* 0x0000000613067224 */ /* 0x000fe200078e0208 */
[----:B------:R-:W-:Y:S01]  /*0b40*/  ISETP.GE.AND P4, PT, R11, RZ, PT ;  /* 0x000000ff0b00720c */ /* 0x000fe20003f86270 */
[C---:B------:R-:W-:Y:S01]  /*0b50*/  IMAD R9, R4.reuse, R10, R9 ;  /* 0x0000000a04097224 */ /* 0x040fe200078e0209 */
[----:B------:R-:W-:Y:S01]  /*0b60*/  IABS R11, R11 ;  /* 0x0000000b000b7213 */ /* 0x000fe20000000000 */
[----:B------:R-:W1:Y:S01]  /*0b70*/  LDC.64 R82, c[0x0][0x3a8] ;  /* 0x0000ea00ff527b82 */ /* 0x000e620000000a00 */
[----:B------:R-:W-:Y:S01]  /*0b80*/  ISETP.GT.U32.AND P0, PT, R19, R6, PT ;  /* 0x000000061300720c */ /* 0x000fe20003f04070 */
[----:B------:R-:W2:Y:S01]  /*0b90*/  LDCU.128 UR16, c[0x0][0x380] ;  /* 0x00007000ff1077ac */ /* 0x000ea20008000c00 */
[----:B------:R-:W-:Y:S01]  /*0ba0*/  LOP3.LUT R8, R3, 0x8, RZ, 0xfc, !PT ;  /* 0x0000000803087812 */ /* 0x000fe200078efcff */
[----:B0-----:R-:W-:Y:S01]  /*0bb0*/  IMAD.HI.U32 R2, R7, R11, RZ ;  /* 0x0000000b07027227 */ /* 0x001fe200078e00ff */
[----:B------:R-:W-:Y:S01]  /*0bc0*/  ISETP.GT.U32.AND P2, PT, R4, R9, PT ;  /* 0x000000090400720c */ /* 0x000fe20003f44070 */
[----:B------:R-:W-:Y:S01]  /*0bd0*/  UMOV UR4, 0x1 ;  /* 0x0000000100047882 */ /* 0x000fe20000000000 */
[----:B------:R-:W-:Y:S01]  /*0be0*/  IABS R13, R8 ;  /* 0x00000008000d7213 */ /* 0x000fe20000000000 */
[----:B------:R-:W-:Y:S01]  /*0bf0*/  UIADD3 UR8, UPT, UPT, UR11, 0x4000, URZ ;  /* 0x000040000b087890 */ /* 0x000fe2000fffe0ff */
[----:B------:R-:W-:Y:S01]  /*0c00*/  ISETP.GE.AND P1, PT, R8, RZ, PT ;  /* 0x000000ff0800720c */ /* 0x000fe20003f26270 */
[----:B------:R-:W-:Y:S01]  /*0c10*/  IMAD.MOV R8, RZ, RZ, -R2 ;  /* 0x000000ffff087224 */ /* 0x000fe200078e0a02 */
[----:B------:R-:W-:Y:S01]  /*0c20*/  LOP3.LUT R14, R3, 0x10, RZ, 0xfc, !PT ;  /* 0x00000010030e7812 */ /* 0x000fe200078efcff */
[----:B------:R-:W-:Y:S01]  /*0c30*/  IMAD.HI.U32 R2, R7, R13, RZ ;  /* 0x0000000d07027227 */ /* 0x000fe200078e00ff */
[----:B------:R-:W-:Y:S01]  /*0c40*/  LOP3.LUT R12, R3, 0xc, RZ, 0xfc, !PT ;  /* 0x0000000c030c7812 */ /* 0x000fe200078efcff */
[----:B------:R-:W0:Y:S01]  /*0c50*/  LDCU UR5, c[0x0][0x3b0] ;  /* 0x00007600ff0577ac */ /* 0x000e220008000800 */
[----:B------:R-:W-:Y:S01]  /*0c60*/  IABS R17, R14 ;  /* 0x0000000e00117213 */ /* 0x000fe20000000000 */
[----:B------:R-:W-:Y:S01]  /*0c70*/  @!P0 IMAD.IADD R6, R6, 0x1, -R19 ;  /* 0x0000000106068824 */ /* 0x000fe200078e0a13 */
[----:B------:R-:W-:Y:S01]  /*0c80*/  IABS R15, R12 ;  /* 0x0000000c000f7213 */ /* 0x000fe20000000000 */
[----:B------:R-:W-:Y:S01]  /*0c90*/  IMAD.MOV R10, RZ, RZ, -R2 ;  /* 0x000000ffff0a7224 */ /* 0x000fe200078e0a02 */
[----:B------:R-:W-:Y:S01]  /*0ca0*/  ISETP.GE.AND P0, PT, R12, RZ, PT ;  /* 0x000000ff0c00720c */ /* 0x000fe20003f06270 */
[----:B------:R-:W-:Y:S01]  /*0cb0*/  @!P2 IMAD.IADD R9, R9, 0x1, -R4 ;  /* 0x000000010909a824 */ /* 0x000fe200078e0a04 */
[----:B------:R-:W-:Y:S01]  /*0cc0*/  ISETP.GT.U32.AND P6, PT, R19, R6, PT ;  /* 0x000000061300720c */ /* 0x000fe20003fc4070 */
[C---:B------:R-:W-:Y:S01]  /*0cd0*/  IMAD R13, R4.reuse, R10, R13 ;  /* 0x0000000a040d7224 */ /* 0x040fe200078e020d */
[----:B------:R-:W-:Y:S01]  /*0ce0*/  LOP3.LUT R10, R3, 0x14, RZ, 0xfc, !PT ;  /* 0x00000014030a7812 */ /* 0x000fe200078efcff */
[----:B------:R-:W-:Y:S01]  /*0cf0*/  IMAD.HI.U32 R2, R7, R17, RZ ;  /* 0x0000001107027227 */ /* 0x000fe200078e00ff */
[----:B------:R-:W-:-:S02]  /*0d00*/  ISETP.GT.U32.AND P5, PT, R4, R9, PT ;  /* 0x000000090400720c */ /* 0x000fc40003fa4070 */
[C---:B------:R-:W-:Y:S01]  /*0d10*/  ISETP.GT.U32.AND P2, PT, R4.reuse, R13, PT ;  /* 0x0000000d0400720c */ /* 0x040fe20003f44070 */
[----:B------:R-:W-:Y:S01]  /*0d20*/  IMAD.MOV R2, RZ, RZ, -R2 ;  /* 0x000000ffff027224 */ /* 0x000fe200078e0a02 */
[C---:B------:R-:W-:Y:S01]  /*0d30*/  LOP3.LUT R12, R3.reuse, 0x18, RZ, 0xfc, !PT ;  /* 0x00000018030c7812 */ /* 0x040fe200078efcff */
[C---:B------:R-:W-:Y:S01]  /*0d40*/  IMAD R11, R4.reuse, R8, R11 ;  /* 0x00000008040b7224 */ /* 0x040fe200078e020b */
[C---:B------:R-:W-:Y:S01]  /*0d50*/  LOP3.LUT R16, R3.reuse, 0x1c, RZ, 0xfc, !PT ;  /* 0x0000001c03107812 */ /* 0x040fe200078efcff */
[----:B------:R-:W-:Y:S01]  /*0d60*/  IMAD R17, R4, R2, R17 ;  /* 0x0000000204117224 */ /* 0x000fe200078e0211 */
[----:B------:R-:W-:Y:S01]  /*0d70*/  IABS R21, R12 ;  /* 0x0000000c00157213 */ /* 0x000fe20000000000 */
[----:B------:R-:W-:Y:S01]  /*0d80*/  @!P6 IMAD.IADD R6, R6, 0x1, -R19 ;  /* 0x000000010606e824 */ /* 0x000fe200078e0a13 */
[----:B------:R-:W-:Y:S01]  /*0d90*/  ISETP.GE.AND P6, PT, R3, RZ, PT ;  /* 0x000000ff0300720c */ /* 0x000fe20003fc6270 */
[----:B------:R-:W-:Y:S01]  /*0da0*/  IMAD.HI.U32 R8, R7, R15, RZ ;  /* 0x0000000f07087227 */ /* 0x000fe200078e00ff */
[----:B------:R-:W-:-:S02]  /*0db0*/  IABS R19, R10 ;  /* 0x0000000a00137213 */ /* 0x000fc40000000000 */
[C---:B------:R-:W-:Y:S01]  /*0dc0*/  ISETP.GT.U32.AND P3, PT, R4.reuse, R11, PT ;  /* 0x0000000b0400720c */ /* 0x040fe20003f64070 */
[--C-:B------:R-:W-:Y:S01]  /*0dd0*/  @!P5 IMAD.IADD R9, R9, 0x1, -R4.reuse ;  /* 0x000000010909d824 */ /* 0x100fe200078e0a04 */
[----:B------:R-:W-:Y:S01]  /*0de0*/  IABS R23, R16 ;  /* 0x0000001000177213 */ /* 0x000fe20000000000 */
[----:B------:R-:W-:Y:S01]  /*0df0*/  @!P2 IMAD.IADD R13, R13, 0x1, -R4 ;  /* 0x000000010d0da824 */ /* 0x000fe200078e0a04 */
[----:B------:R-:W-:Y:S01]  /*0e00*/  LOP3.LUT R18, R3, 0x34, RZ, 0xfc, !PT ;  /* 0x0000003403127812 */ /* 0x000fe200078efcff */
[----:B------:R-:W-:Y:S01]  /*0e10*/  IMAD.HI.U32 R2, R7, R19, RZ ;  /* 0x0000001307027227 */ /* 0x000fe200078e00ff */
[C---:B------:R-:W-:Y:S02]  /*0e20*/  LOP3.LUT R20, R3.reuse, 0x54, RZ, 0xfc, !PT ;  /* 0x0000005403147812 */ /* 0x040fe400078efcff */
[C---:B------:R-:W-:Y:S01]  /*0e30*/  ISETP.GT.U32.AND P2, PT, R4.reuse, R13, PT ;  /* 0x0000000d0400720c */ /* 0x040fe20003f44070 */
[----:B------:R-:W-:Y:S01]  /*0e40*/  @!P6 IMAD.MOV R9, RZ, RZ, -R9 ;  /* 0x000000ffff09e224 */ /* 0x000fe200078e0a09 */
[C---:B------:R-:W-:Y:S01]  /*0e50*/  ISETP.GT.U32.AND P6, PT, R4.reuse, R17, PT ;  /* 0x000000110400720c */ /* 0x040fe20003fc4070 */
[----:B------:R-:W-:Y:S01]  /*0e60*/  IMAD.MOV R2, RZ, RZ, -R2 ;  /* 0x000000ffff027224 */ /* 0x000fe200078e0a02 */
[----:B------:R-:W-:Y:S01]  /*0e70*/  IABS R35, R18 ;  /* 0x0000001200237213 */ /* 0x000fe20000000000 */
[----:B------:R-:W-:Y:S01]  /*0e80*/  IMAD.MOV R8, RZ, RZ, -R8 ;  /* 0x000000ffff087224 */ /* 0x000fe200078e0a08 */
[----:B------:R-:W-:Y:S01]  /*0e90*/  IABS R53, R20 ;  /* 0x0000001400357213 */ /* 0x000fe20000000000 */
[C---:B------:R-:W-:Y:S01]  /*0ea0*/  IMAD R19, R4.reuse, R2, R19 ;  /* 0x0000000204137224 */ /* 0x040fe200078e0213 */
[C---:B------:R-:W-:Y:S01]  /*0eb0*/  LOP3.LUT R22, R3.reuse, 0x58, RZ, 0xfc, !PT ;  /* 0x0000005803167812 */ /* 0x040fe200078efcff */
[----:B------:R-:W-:Y:S01]  /*0ec0*/  IMAD R15, R4, R8, R15 ;  /* 0x00000008040f7224 */ /* 0x000fe200078e020f */
[----:B------:R-:W-:Y:S01]  /*0ed0*/  LOP3.LUT R24, R3, 0x5c, RZ, 0xfc, !PT ;  /* 0x0000005c03187812 */ /* 0x000fe200078efcff */
[----:B------:R-:W-:Y:S01]  /*0ee0*/  IMAD.HI.U32 R2, R7, R21, RZ ;  /* 0x0000001507027227 */ /* 0x000fe200078e00ff */
[----:B------:R-:W-:-:S02]  /*0ef0*/  IABS R55, R22 ;  /* 0x0000001600377213 */ /* 0x000fc40000000000 */
[----:B------:R-:W-:Y:S01]  /*0f00*/  IABS R57, R24 ;  /* 0x0000001800397213 */ /* 0x000fe20000000000 */
[--C-:B------:R-:W-:Y:S01]  /*0f10*/  @!P6 IMAD.IADD R17, R17, 0x1, -R4.reuse ;  /* 0x000000011111e824 */ /* 0x100fe200078e0a04 */
[----:B------:R-:W-:Y:S01]  /*0f20*/  LOP3.LUT R26, R3, 0x60, RZ, 0xfc, !PT ;  /* 0x00000060031a7812 */ /* 0x000fe200078efcff */
[--C-:B------:R-:W-:Y:S01]  /*0f30*/  @!P2 IMAD.IADD R13, R13, 0x1, -R4.reuse ;  /* 0x000000010d0da824 */ /* 0x100fe200078e0a04 */
[C---:B------:R-:W-:Y:S01]  /*0f40*/  ISETP.GT.U32.AND P2, PT, R4.reuse, R19, PT ;  /* 0x000000130400720c */ /* 0x040fe20003f44070 */
[----:B------:R-:W-:Y:S01]  /*0f50*/  @!P3 IMAD.IADD R11, R11, 0x1, -R4 ;  /* 0x000000010b0bb824 */ /* 0x000fe200078e0a04 */
[C---:B------:R-:W-:Y:S01]  /*0f60*/  ISETP.GT.U32.AND P6, PT, R4.reuse, R17, PT ;  /* 0x000000110400720c */ /* 0x040fe20003fc4070 */
[----:B------:R-:W-:Y:S01]  /*0f70*/  IMAD.MOV R8, RZ, RZ, -R2 ;  /* 0x000000ffff087224 */ /* 0x000fe200078e0a02 */
[C---:B------:R-:W-:Y:S01]  /*0f80*/  ISETP.GT.U32.AND P3, PT, R4.reuse, R15, PT ;  /* 0x0000000f0400720c */ /* 0x040fe20003f64070 */
[----:B------:R-:W-:Y:S01]  /*0f90*/  IMAD.HI.U32 R2, R7, R23, RZ ;  /* 0x0000001707027227 */ /* 0x000fe200078e00ff */
[----:B------:R-:W-:-:S02]  /*0fa0*/  ISETP.GT.U32.AND P5, PT, R4, R11, PT ;  /* 0x0000000b0400720c */ /* 0x000fc40003fa4070 */
[----:B------:R-:W-:Y:S01]  /*0fb0*/  IABS R59, R26 ;  /* 0x0000001a003b7213 */ /* 0x000fe20000000000 */
[----:B------:R-:W-:Y:S01]  /*0fc0*/  IMAD.MOV R2, RZ, RZ, -R2 ;  /* 0x000000ffff027224 */ /* 0x000fe200078e0a02 */
[C---:B------:R-:W-:Y:S01]  /*0fd0*/  LOP3.LUT R28, R3.reuse, 0x64, RZ, 0xfc, !PT ;  /* 0x00000064031c7812 */ /* 0x040fe200078efcff */
[----:B------:R-:W-:Y:S01]  /*0fe0*/  @!P1 IMAD.MOV R13, RZ, RZ, -R13 ;  /* 0x000000ffff0d9224 */ /* 0x000fe200078e0a0d */
[----:B------:R-:W-:Y:S01]  /*0ff0*/  LOP3.LUT R30, R3, 0x68, RZ, 0xfc, !PT ;  /* 0x00000068031e7812 */ /* 0x000fe200078efcff */
[----:B------:R-:W-:Y:S01]  /*1000*/  IMAD R23, R4, R2, R23 ;  /* 0x0000000204177224 */ /* 0x000fe200078e0217 */
[----:B------:R-:W-:Y:S01]  /*1010*/  IABS R61, R28 ;  /* 0x0000001c003d7213 */ /* 0x000fe20000000000 */
[--C-:B------:R-:W-:Y:S01]  /*1020*/  @!P2 IMAD.IADD R19, R19, 0x1, -R4.reuse ;  /* 0x000000011313a824 */ /* 0x100fe200078e0a04 */
[----:B------:R-:W-:Y:S01]  /*1030*/  ISETP.GE.AND P2, PT, R12, RZ, PT ;  /* 0x000000ff0c00720c */ /* 0x000fe20003f46270 */
[--C-:B------:R-:W-:Y:S01]  /*1040*/  @!P6 IMAD.IADD R17, R17, 0x1, -R4.reuse ;  /* 0x000000011111e824 */ /* 0x100fe200078e0a04 */
[C---:B------:R-:W-:Y:S01]  /*1050*/  ISETP.GT.U32.AND P6, PT, R4.reuse, R23, PT ;  /* 0x000000170400720c */ /* 0x040fe20003fc4070 */
[--C-:B------:R-:W-:Y:S01]  /*1060*/  @!P3 IMAD.IADD R15, R15, 0x1, -R4.reuse ;  /* 0x000000010f0fb824 */ /* 0x100fe200078e0a04 */
[C---:B------:R-:W-:Y:S01]  /*1070*/  ISETP.GT.U32.AND P1, PT, R4.reuse, R19, PT ;  /* 0x000000130400720c */ /* 0x040fe20003f24070 */
[----:B------:R-:W-:Y:S01]  /*1080*/  @!P5 IMAD.IADD R11, R11, 0x1, -R4 ;  /* 0x000000010b0bd824 */ /* 0x000fe200078e0a04 */
[C---:B------:R-:W-:Y:S01]  /*1090*/  LOP3.LUT R12, R3.reuse, 0x28, RZ, 0xfc, !PT ;  /* 0x00000028030c7812 */ /* 0x040fe200078efcff */
[C---:B------:R-:W-:Y:S01]  /*10a0*/  IMAD R21, R4.reuse, R8, R21 ;  /* 0x0000000804157224 */ /* 0x040fe200078e0215 */
[----:B------:R-:W-:Y:S01]  /*10b0*/  ISETP.GT.U32.AND P3, PT, R4, R15, PT ;  /* 0x0000000f0400720c */ /* 0x000fe20003f64070 */
[----:B------:R-:W-:Y:S01]  /*10c0*/  @!P4 IMAD.MOV R11, RZ, RZ, -R11 ;  /* 0x000000ffff0bc224 */ /* 0x000fe200078e0a0b */
[----:B------:R-:W-:Y:S01]  /*10d0*/  LOP3.LUT R8, R3, 0x20, RZ, 0xfc, !PT ;  /* 0x0000002003087812 */ /* 0x000fe200078efcff */
[----:B------:R-:W-:Y:S01]  /*10e0*/  IMAD.MOV.U32 R50, RZ, RZ, R6 ;  /* 0x000000ffff327224 */ /* 0x000fe200078e0006 */
[----:B------:R-:W-:Y:S01]  /*10f0*/  ISETP.GE.AND P4, PT, R10, RZ, PT ;  /* 0x000000ff0a00720c */ /* 0x000fe20003f86270 */
[----:B-1----:R-:W-:Y:S01]  /*1100*/  IMAD.SHL.U32 R87, R82, 0x2, RZ ;  /* 0x0000000252577824 */ /* 0x002fe200078e00ff */
[----:B------:R-:W-:Y:S01]  /*1110*/  IABS R25, R8 ;  /* 0x0000000800197213 */ /* 0x000fe20000000000 */
[--C-:B------:R-:W-:Y:S01]  /*1120*/  @!P6 IMAD.IADD R23, R23, 0x1, -R4.reuse ;  /* 0x000000011717e824 */ /* 0x100fe200078e0a04 */
[----:B------:R-:W-:Y:S01]  /*1130*/  LOP3.LUT R10, R3, 0x24, RZ, 0xfc, !PT ;  /* 0x00000024030a7812 */ /* 0x000fe200078efcff */
[----:B------:R-:W-:Y:S01]  /*1140*/  @!P1 IMAD.IADD R19, R19, 0x1, -R4 ;  /* 0x0000000113139824 */ /* 0x000fe200078e0a04 */
[----:B------:R-:W-:Y:S01]  /*1150*/  ISETP.GE.AND P1, PT, R8, RZ, PT ;  /* 0x000000ff0800720c */ /* 0x000fe20003f26270 */
[----:B------:R-:W-:Y:S01]  /*1160*/  IMAD.HI.U32 R2, R7, R25, RZ ;  /* 0x0000001907027227 */ /* 0x000fe200078e00ff */
[----:B------:R-:W-:-:S02]  /*1170*/  IABS R27, R10 ;  /* 0x0000000a001b7213 */ /* 0x000fc40000000000 */
[C---:B------:R-:W-:Y:S01]  /*1180*/  ISETP.GT.U32.AND P6, PT, R4.reuse, R23, PT ;  /* 0x000000170400720c */ /* 0x040fe20003fc4070 */
[----:B------:R-:W-:Y:S01]  /*1190*/  @!P3 IMAD.IADD R15, R15, 0x1, -R4 ;  /* 0x000000010f0fb824 */ /* 0x000fe200078e0a04 */
[----:B------:R-:W-:Y:S01]  /*11a0*/  ISETP.GT.U32.AND P3, PT, R4, R21, PT ;  /* 0x000000150400720c */ /* 0x000fe20003f64070 */
[----:B------:R-:W-:Y:S01]  /*11b0*/  IMAD.MOV R8, RZ, RZ, -R2 ;  /* 0x000000ffff087224 */ /* 0x000fe200078e0a02 */
[----:B------:R-:W-:Y:S01]  /*11c0*/  IABS R29, R12 ;  /* 0x0000000c001d7213 */ /* 0x000fe20000000000 */
[----:B------:R-:W-:Y:S01]  /*11d0*/  IMAD.HI.U32 R2, R7, R27, RZ ;  /* 0x0000001b07027227 */ /* 0x000fe200078e00ff */
[----:B------:R-:W-:Y:S02]  /*11e0*/  ISETP.GE.AND P5, PT, R14, RZ, PT ;  /* 0x000000ff0e00720c */ /* 0x000fe40003fa6270 */
[C---:B------:R-:W-:Y:S01]  /*11f0*/  LOP3.LUT R14, R3.reuse, 0x2c, RZ, 0xfc, !PT ;  /* 0x0000002c030e7812 */ /* 0x040fe200078efcff */
[----:B------:R-:W-:Y:S01]  /*1200*/  IMAD.MOV R2, RZ, RZ, -R2 ;  /* 0x000000ffff027224 */ /* 0x000fe200078e0a02 */
[----:B------:R-:W-:Y:S01]  /*1210*/  IABS R63, R30 ;  /* 0x0000001e003f7213 */ /* 0x000fe20000000000 */
[----:B------:R-:W-:Y:S01]  /*1220*/  @!P0 IMAD.MOV R15, RZ, RZ, -R15 ;  /* 0x000000ffff0f8224 */ /* 0x000fe200078e0a0f */
[----:B------:R-:W-:Y:S01]  /*1230*/  IABS R31, R14 ;  /* 0x0000000e001f7213 */ /* 0x000fe20000000000 */
[----:B------:R-:W-:Y:S01]  /*1240*/  IMAD R27, R4, R2, R27 ;  /* 0x00000002041b7224 */ /* 0x000fe200078e021b */
[----:B------:R-:W-:Y:S01]  /*1250*/  LOP3.LUT R32, R3, 0x78, RZ, 0xfc, !PT ;  /* 0x0000007803207812 */ /* 0x000fe200078efcff */
[--C-:B------:R-:W-:Y:S01]  /*1260*/  @!P6 IMAD.IADD R23, R23, 0x1, -R4.reuse ;  /* 0x000000011717e824 */ /* 0x100fe200078e0a04 */
[----:B------:R-:W-:Y:S01]  /*1270*/  R2UR UR10, R34 ;  /* 0x00000000220a72ca */ /* 0x000fe200000e0000 */
[----:B------:R-:W-:Y:S01]  /*1280*/  @!P3 IMAD.IADD R21, R21, 0x1, -R4 ;  /* 0x000000011515b824 */ /* 0x000fe200078e0a04 */
[----:B------:R-:W-:Y:S01]  /*1290*/  ISETP.GT.U32.AND P6, PT, R4, R27, PT ;  /* 0x0000001b0400720c */ /* 0x000fe20003fc4070 */
[----:B------:R-:W-:Y:S01]  /*12a0*/  IMAD.HI.U32 R2, R7, R29, RZ ;  /* 0x0000001d07027227 */ /* 0x000fe200078e00ff */
[----:B------:R-:W-:-:S02]  /*12b0*/  ISETP.GE.AND P3, PT, R16, RZ, PT ;  /* 0x000000ff1000720c */ /* 0x000fc40003f66270 */
[C---:B------:R-:W-:Y:S01]  /*12c0*/  ISETP.GT.U32.AND P0, PT, R4.reuse, R21, PT ;  /* 0x000000150400720c */ /* 0x040fe20003f04070 */
[C---:B------:R-:W-:Y:S01]  /*12d0*/  IMAD R25, R4.reuse, R8, R25 ;  /* 0x0000000804197224 */ /* 0x040fe200078e0219 */
[----:B------:R-:W-:Y:S01]  /*12e0*/  LOP3.LUT R16, R3, 0x30, RZ, 0xfc, !PT ;  /* 0x0000003003107812 */ /* 0x000fe200078efcff */
[----:B------:R-:W-:Y:S01]  /*12f0*/  IMAD.MOV R2, RZ, RZ, -R2 ;  /* 0x000000ffff027224 */ /* 0x000fe200078e0a02 */
[----:B------:R-:W-:Y:S01]  /*1300*/  IABS R71, R32 ;  /* 0x0000002000477213 */ /* 0x000fe20000000000 */
[----:B------:R-:W-:Y:S01]  /*1310*/  @!P4 IMAD.MOV R19, RZ, RZ, -R19 ;  /* 0x000000ffff13c224 */ /* 0x000fe200078e0a13 */
[----:B------:R-:W-:Y:S01]  /*1320*/  IABS R33, R16 ;  /* 0x0000001000217213 */ /* 0x000fe20000000000 */
[----:B------:R-:W-:Y:S02]  /*1330*/  IMAD R29, R4, R2, R29 ;  /* 0x00000002041d7224 */ /* 0x000fe400078e021d */
[----:B------:R-:W-:Y:S02]  /*1340*/  @!P6 IMAD.IADD R27, R27, 0x1, -R4 ;  /* 0x000000011b1be824 */ /* 0x000fe400078e0a04 */
[----:B------:R-:W-:-:S03]  /*1350*/  IMAD.HI.U32 R2, R7, R33, RZ ;  /* 0x0000002107027227 */ /* 0x000fc600078e00ff */
[C---:B------:R-:W-:Y:S01]  /*1360*/  ISETP.GT.U32.AND P4, PT, R4.reuse, R27, PT ;  /* 0x0000001b0400720c */ /* 0x040fe20003f84070 */
[----:B------:R-:W-:Y:S01]  /*1370*/  @!P0 IMAD.IADD R21, R21, 0x1, -R4 ;  /* 0x0000000115158824 */ /* 0x000fe200078e0a04 */
[----:B------:R-:W-:Y:S01]  /*1380*/  ISETP.GT.U32.AND P0, PT, R4, R25, PT ;  /* 0x000000190400720c */ /* 0x000fe20003f04070 */
[----:B------:R-:W-:Y:S02]  /*1390*/  IMAD.MOV R2, RZ, RZ, -R2 ;  /* 0x000000ffff027224 */ /* 0x000fe400078e0a02 */
[----:B------:R-:W-:-:S04]  /*13a0*/  IMAD.HI.U32 R8, R7, R31, RZ ;  /* 0x0000001f07087227 */ /* 0x000fc800078e00ff */
[C---:B------:R-:W-:Y:S02]  /*13b0*/  IMAD R33, R4.reuse, R2, R33 ;  /* 0x0000000204217224 */ /* 0x040fe400078e0221 */
[----:B------:R-:W-:Y:S02]  /*13c0*/  IMAD.MOV R8, RZ, RZ, -R8 ;  /* 0x000000ffff087224 */ /* 0x000fe400078e0a08 */
[--C-:B------:R-:W-:Y:S01]  /*13d0*/  @!P4 IMAD.IADD R27, R27, 0x1, -R4.reuse ;  /* 0x000000011b1bc824 */ /* 0x100fe200078e0a04 */
[----:B------:R-:W-:Y:S01]  /*13e0*/  ISETP.GT.U32.AND P4, PT, R4, R33, PT ;  /* 0x000000210400720c */ /* 0x000fe20003f84070 */
[----:B------:R-:W-:Y:S01]  /*13f0*/  @!P0 IMAD.IADD R25, R25, 0x1, -R4 ;  /* 0x0000000119198824 */ /* 0x000fe200078e0a04 */
[----:B------:R-:W-:Y:S01]  /*1400*/  ISETP.GE.AND P0, PT, R10, RZ, PT ;  /* 0x000000ff0a00720c */ /* 0x000fe20003f06270 */
[C---:B------:R-:W-:Y:S01]  /*1410*/  IMAD R31, R4.reuse, R8, R31 ;  /* 0x00000008041f7224 */ /* 0x040fe200078e021f */
[----:B------:R-:W-:Y:S01]  /*1420*/  LOP3.LUT R8, R3, 0x38, RZ, 0xfc, !PT ;  /* 0x0000003803087812 */ /* 0x000fe200078efcff */
[----:B------:R-:W-:Y:S01]  /*1430*/  @!P3 IMAD.MOV R23, RZ, RZ, -R23 ;  /* 0x000000ffff17b224 */ /* 0x000fe200078e0a17 */
[C---:B------:R-:W-:Y:S01]  /*1440*/  ISETP.GT.U32.AND P6, PT, R4.reuse, R25, PT ;  /* 0x000000190400720c */ /* 0x040fe20003fc4070 */
[----:B------:R-:W-:Y:S01]  /*1450*/  IMAD.HI.U32 R2, R7, R35, RZ ;  /* 0x0000002307027227 */ /* 0x000fe200078e00ff */
[----:B------:R-:W-:-:S02]  /*1460*/  ISETP.GT.U32.AND P3, PT, R4, R31, PT ;  /* 0x0000001f0400720c */ /* 0x000fc40003f64070 */
[----:B------:R-:W-:Y:S01]  /*1470*/  IABS R37, R8 ;  /* 0x0000000800257213 */ /* 0x000fe20000000000 */
[----:B------:R-:W-:Y:S01]  /*1480*/  @!P5 IMAD.MOV R17, RZ, RZ, -R17 ;  /* 0x000000ffff11d224 */ /* 0x000fe200078e0a11 */
[C---:B------:R-:W-:Y:S01]  /*1490*/  ISETP.GT.U32.AND P5, PT, R4.reuse, R29, PT ;  /* 0x0000001d0400720c */ /* 0x040fe20003fa4070 */
[----:B------:R-:W-:Y:S01]  /*14a0*/  @!P4 IMAD.IADD R33, R33, 0x1, -R4 ;  /* 0x000000012121c824 */ /* 0x000fe200078e0a04 */
[----:B------:R-:W-:Y:S01]  /*14b0*/  LOP3.LUT R10, R3, 0x3c, RZ, 0xfc, !PT ;  /* 0x0000003c030a7812 */ /* 0x000fe200078efcff */
[----:B------:R-:W-:Y:S02]  /*14c0*/  IMAD.MOV R2, RZ, RZ, -R2 ;  /* 0x000000ffff027224 */ /* 0x000fe400078e0a02 */
[----:B------:R-:W-:Y:S01]  /*14d0*/  @!P0 IMAD.MOV R27, RZ, RZ, -R27 ;  /* 0x000000ffff1b8224 */ /* 0x000fe200078e0a1b */
[C---:B------:R-:W-:Y:S01]  /*14e0*/  ISETP.GT.U32.AND P4, PT, R4.reuse, R33, PT ;  /* 0x000000210400720c */ /* 0x040fe20003f84070 */
[--C-:B------:R-:W-:Y:S01]  /*14f0*/  @!P6 IMAD.IADD R25, R25, 0x1, -R4.reuse ;  /* 0x000000011919e824 */ /* 0x100fe200078e0a04 */
[----:B------:R-:W-:Y:S01]  /*1500*/  IABS R39, R10 ;  /* 0x0000000a00277213 */ /* 0x000fe20000000000 */
[----:B------:R-:W-:Y:S01]  /*1510*/  IMAD R35, R4, R2, R35 ;  /* 0x0000000204237224 */ /* 0x000fe200078e0223 */
[----:B------:R-:W-:Y:S01]  /*1520*/  ISETP.GE.AND P6, PT, R14, RZ, PT ;  /* 0x000000ff0e00720c */ /* 0x000fe20003fc6270 */
[----:B------:R-:W-:Y:S01]  /*1530*/  @!P3 IMAD.IADD R31, R31, 0x1, -R4 ;  /* 0x000000011f1fb824 */ /* 0x000fe200078e0a04 */
[----:B------:R-:W-:Y:S01]  /*1540*/  LOP3.LUT R14, R3, 0x44, RZ, 0xfc, !PT ;  /* 0x00000044030e7812 */ /* 0x000fe200078efcff */
[----:B------:R-:W-:Y:S01]  /*1550*/  IMAD.HI.U32 R2, R7, R37, RZ ;  /* 0x0000002507027227 */ /* 0x000fe200078e00ff */
[----:B------:R-:W-:-:S02]  /*1560*/  ISETP.GT.U32.AND P0, PT, R4, R35, PT ;  /* 0x000000230400720c */ /* 0x000fc40003f04070 */
[----:B------:R-:W-:Y:S01]  /*1570*/  IABS R43, R14 ;  /* 0x0000000e002b7213 */ /* 0x000fe20000000000 */
[----:B------:R-:W-:Y:S01]  /*1580*/  @!P1 IMAD.MOV R25, RZ, RZ, -R25 ;  /* 0x000000ffff199224 */ /* 0x000fe200078e0a19 */
[----:B------:R-:W-:Y:S01]  /*1590*/  ISETP.GT.U32.AND P1, PT, R4, R31, PT ;  /* 0x0000001f0400720c */ /* 0x000fe20003f24070 */
[----:B------:R-:W-:Y:S02]  /*15a0*/  IMAD.MOV R2, RZ, RZ, -R2 ;  /* 0x000000ffff027224 */ /* 0x000fe400078e0a02 */
[----:B------:R-:W-:Y:S01]  /*15b0*/  @!P5 IMAD.IADD R29, R29, 0x1, -R4 ;  /* 0x000000011d1dd824 */ /* 0x000fe200078e0a04 */
[----:B------:R-:W-:Y:S01]  /*15c0*/  ISETP.GE.AND P5, PT, R16, RZ, PT ;  /* 0x000000ff1000720c */ /* 0x000fe20003fa6270 */
[C---:B------:R-:W-:Y:S01]  /*15d0*/  IMAD R37, R4.reuse, R2, R37 ;  /* 0x0000000204257224 */ /* 0x040fe200078e0225 */
[----:B------:R-:W-:Y:S01]  /*15e0*/  LOP3.LUT R16, R3, 0x48, RZ, 0xfc, !PT ;  /* 0x0000004803107812 */ /* 0x000fe200078efcff */
[----:B------:R-:W-:Y:S01]  /*15f0*/  IMAD.HI.U32 R2, R7, R39, RZ ;  /* 0x0000002707027227 */ /* 0x000fe200078e00ff */
[----:B------:R-:W-:-:S02]  /*1600*/  ISETP.GT.U32.AND P3, PT, R4, R29, PT ;  /* 0x0000001d0400720c */ /* 0x000fc40003f64070 */
[----:B------:R-:W-:Y:S01]  /*1610*/  IABS R47, R16 ;  /* 0x00000010002f7213 */ /* 0x000fe20000000000 */
[----:B------:R-:W-:Y:S01]  /*1620*/  @!P4 IMAD.IADD R33, R33, 0x1, -R4 ;  /* 0x000000012121c824 */ /* 0x000fe200078e0a04 */
[----:B------:R-:W-:Y:S01]  /*1630*/  ISETP.GT.U32.AND P4, PT, R4, R37, PT ;  /* 0x000000250400720c */ /* 0x000fe20003f84070 */
[----:B------:R-:W-:Y:S02]  /*1640*/  IMAD.MOV R2, RZ, RZ, -R2 ;  /* 0x000000ffff027224 */ /* 0x000fe400078e0a02 */
[----:B------:R-:W-:Y:S01]  /*1650*/  @!P2 IMAD.MOV R21, RZ, RZ, -R21 ;  /* 0x000000ffff15a224 */ /* 0x000fe200078e0a15 */
[----:B------:R-:W-:Y:S01]  /*1660*/  ISETP.GE.AND P2, PT, R12, RZ, PT ;  /* 0x000000ff0c00720c */ /* 0x000fe20003f46270 */
[--C-:B------:R-:W-:Y:S01]  /*1670*/  @!P1 IMAD.IADD R31, R31, 0x1, -R4.reuse ;  /* 0x000000011f1f9824 */ /* 0x100fe200078e0a04 */
[----:B------:R-:W-:Y:S01]  /*1680*/  LOP3.LUT R12, R3, 0x40, RZ, 0xfc, !PT ;  /* 0x00000040030c7812 */ /* 0x000fe200078efcff */
[----:B------:R-:W-:Y:S01]  /*1690*/  IMAD R39, R4, R2, R39 ;  /* 0x0000000204277224 */ /* 0x000fe200078e0227 */
[----:B------:R-:W-:Y:S01]  /*16a0*/  ISETP.GE.AND P1, PT, R8, RZ, PT ;  /* 0x000000ff0800720c */ /* 0x000fe20003f26270 */
[----:B------:R-:W-:Y:S01]  /*16b0*/  @!P6 IMAD.MOV R31, RZ, RZ, -R31 ;  /* 0x000000ffff1fe224 */ /* 0x000fe200078e0a1f */
[----:B------:R-:W-:Y:S01]  /*16c0*/  IABS R41, R12 ;  /* 0x0000000c00297213 */ /* 0x000fe20000000000 */
[--C-:B------:R-:W-:Y:S01]  /*16d0*/  @!P0 IMAD.IADD R35, R35, 0x1, -R4.reuse ;  /* 0x0000000123238824 */ /* 0x100fe200078e0a04 */
[----:B------:R-:W-:Y:S01]  /*16e0*/  ISETP.GT.U32.AND P6, PT, R4, R39, PT ;  /* 0x000000270400720c */ /* 0x000fe20003fc4070 */
[--C-:B------:R-:W-:Y:S01]  /*16f0*/  @!P3 IMAD.IADD R29, R29, 0x1, -R4.reuse ;  /* 0x000000011d1db824 */ /* 0x100fe200078e0a04 */
[----:B------:R-:W-:Y:S01]  /*1700*/  ISETP.GE.AND P3, PT, R18, RZ, PT ;  /* 0x000000ff1200720c */ /* 0x000fe20003f66270 */
[----:B------:R-:W-:Y:S01]  /*1710*/  @!P4 IMAD.IADD R37, R37, 0x1, -R4 ;  /* 0x000000012525c824 */ /* 0x000fe200078e0a04 */
[----:B------:R-:W-:Y:S01]  /*1720*/  ISETP.GT.U32.AND P4, PT, R4, R35, PT ;  /* 0x000000230400720c */ /* 0x000fe20003f84070 */
[----:B------:R-:W-:Y:S01]  /*1730*/  IMAD.HI.U32 R8, R7, R41, RZ ;  /* 0x0000002907087227 */ /* 0x000fe200078e00ff */
[----:B------:R-:W-:-:S02]  /*1740*/  LOP3.LUT R18, R3, 0x50, RZ, 0xfc, !PT ;  /* 0x0000005003127812 */ /* 0x000fc400078efcff */
[----:B------:R-:W-:Y:S01]  /*1750*/  ISETP.GE.AND P0, PT, R10, RZ, PT ;  /* 0x000000ff0a00720c */ /* 0x000fe20003f06270 */
[----:B------:R-:W-:Y:S01]  /*1760*/  @!P2 IMAD.MOV R29, RZ, RZ, -R29 ;  /* 0x000000ffff1da224 */ /* 0x000fe200078e0a1d */
[C---:B------:R-:W-:Y:S01]  /*1770*/  ISETP.GT.U32.AND P2, PT, R4.reuse, R37, PT ;  /* 0x000000250400720c */ /* 0x040fe20003f44070 */
[----:B------:R-:W-:Y:S01]  /*1780*/  IMAD.MOV R8, RZ, RZ, -R8 ;  /* 0x000000ffff087224 */ /* 0x000fe200078e0a08 */
[----:B------:R-:W-:Y:S01]  /*1790*/  IABS R51, R18 ;  /* 0x0000001200337213 */ /* 0x000fe20000000000 */
[----:B------:R-:W-:Y:S02]  /*17a0*/  @!P6 IMAD.IADD R39, R39, 0x1, -R4 ;  /* 0x000000012727e824 */ /* 0x000fe400078e0a04 */
[C---:B------:R-:W-:Y:S02]  /*17b0*/  IMAD R41, R4.reuse, R8, R41 ;  /* 0x0000000804297224 */ /* 0x040fe400078e0229 */
[----:B------:R-:W-:Y:S01]  /*17c0*/  IMAD.HI.U32 R2, R7, R43, RZ ;  /* 0x0000002b07027227 */ /* 0x000fe200078e00ff */
[----:B------:R-:W-:-:S03]  /*17d0*/  ISETP.GT.U32.AND P6, PT, R4, R39, PT ;  /* 0x000000270400720c */ /* 0x000fc60003fc4070 */
[--C-:B------:R-:W-:Y:S01]  /*17e0*/  @!P4 IMAD.IADD R35, R35, 0x1, -R4.reuse ;  /* 0x000000012323c824 */ /* 0x100fe200078e0a04 */
[----:B------:R-:W-:Y:S01]  /*17f0*/  ISETP.GT.U32.AND P4, PT, R4, R41, PT ;  /* 0x000000290400720c */ /* 0x000fe20003f84070 */
[----:B------:R-:W-:Y:S01]  /*1800*/  @!P2 IMAD.IADD R37, R37, 0x1, -R4 ;  /* 0x000000012525a824 */ /* 0x000fe200078e0a04 */
[----:B------:R-:W-:Y:S01]  /*1810*/  ISETP.GE.AND P2, PT, R14, RZ, PT ;  /* 0x000000ff0e00720c */ /* 0x000fe20003f46270 */
[----:B------:R-:W-:Y:S01]  /*1820*/  IMAD.MOV R2, RZ, RZ, -R2 ;  /* 0x000000ffff027224 */ /* 0x000fe200078e0a02 */
[----:B------:R-:W-:Y:S01]  /*1830*/  LOP3.LUT R14, R3, 0x4c, RZ, 0xfc, !PT ;  /* 0x0000004c030e7812 */ /* 0x000fe200078efcff */
[----:B------:R-:W-:Y:S01]  /*1840*/  @!P5 IMAD.MOV R33, RZ, RZ, -R33 ;  /* 0x000000ffff21d224 */ /* 0x000fe200078e0a21 */
[----:B------:R-:W-:Y:S01]  /*1850*/  ISETP.GE.AND P5, PT, R12, RZ, PT ;  /* 0x000000ff0c00720c */ /* 0x000fe20003fa6270 */
[----:B------:R-:W-:Y:S01]  /*1860*/  IMAD R43, R4, R2, R43 ;  /* 0x00000002042b7224 */ /* 0x000fe200078e022b */
[----:B------:R-:W-:Y:S01]  /*1870*/  IABS R49, R14 ;  /* 0x0000000e00317213 */ /* 0x000fe20000000000 */
[----:B------:R-:W-:-:S02]  /*1880*/  @!P6 IMAD.IADD R39, R39, 0x1, -R4 ;  /* 0x000000012727e824 */ /* 0x000fc400078e0a04 */
[----:B------:R-:W-:Y:S01]  /*1890*/  IMAD.HI.U32 R8, R7, R47, RZ ;  /* 0x0000002f07087227 */ /* 0x000fe200078e00ff */
[----:B------:R-:W-:-:S03]  /*18a0*/  ISETP.GT.U32.AND P6, PT, R4, R43, PT ;  /* 0x0000002b0400720c */ /* 0x000fc60003fc4070 */
[----:B------:R-:W-:-:S04]  /*18b0*/  IMAD.HI.U32 R2, R7, R49, RZ ;  /* 0x0000003107027227 */ /* 0x000fc800078e00ff */
[----:B------:R-:W-:Y:S02]  /*18c0*/  @!P4 IMAD.IADD R41, R41, 0x1, -R4 ;  /* 0x000000012929c824 */ /* 0x000fe400078e0a04 */
[----:B------:R-:W-:Y:S02]  /*18d0*/  IMAD.MOV R12, RZ, RZ, -R2 ;  /* 0x000000ffff0c7224 */ /* 0x000fe400078e0a02 */
[----:B------:R-:W-:Y:S01]  /*18e0*/  IMAD.MOV R8, RZ, RZ, -R8 ;  /* 0x000000ffff087224 */ /* 0x000fe200078e0a08 */
[C---:B------:R-:W-:Y:S01]  /*18f0*/  ISETP.GT.U32.AND P4, PT, R4.reuse, R41, PT ;  /* 0x000000290400720c */ /* 0x040fe20003f84070 */
[C---:B------:R-:W-:Y:S02]  /*1900*/  IMAD R49, R4.reuse, R12, R49 ;  /* 0x0000000c04317224 */ /* 0x040fe400078e0231 */
[----:B------:R-:W-:Y:S02]  /*1910*/  @!P6 IMAD.IADD R43, R43, 0x1, -R4 ;  /* 0x000000012b2be824 */ /* 0x000fe400078e0a04 */
[----:B------:R-:W-:Y:S01]  /*1920*/  IMAD.HI.U32 R10, R7, R53, RZ ;  /* 0x00000035070a7227 */ /* 0x000fe200078e00ff */
[----:B------:R-:W-:-:S03]  /*1930*/  ISETP.GT.U32.AND P6, PT, R4, R49, PT ;  /* 0x000000310400720c */ /* 0x000fc60003fc4070 */
[C---:B------:R-:W-:Y:S02]  /*1940*/  IMAD R47, R4.reuse, R8, R47 ;  /* 0x00000008042f7224 */ /* 0x040fe400078e022f */
[----:B------:R-:W-:Y:S02]  /*1950*/  IMAD.MOV R10, RZ, RZ, -R10 ;  /* 0x000000ffff0a7224 */ /* 0x000fe400078e0a0a */
[----:B------:R-:W-:Y:S01]  /*1960*/  @!P4 IMAD.IADD R41, R41, 0x1, -R4 ;  /* 0x000000012929c824 */ /* 0x000fe200078e0a04 */
[----:B------:R-:W-:Y:S01]  /*1970*/  ISETP.GT.U32.AND P4, PT, R4, R47, PT ;  /* 0x0000002f0400720c */ /* 0x000fe20003f84070 */
[----:B------:R-:W-:-:S04]  /*1980*/  IMAD.HI.U32 R8, R7, R51, RZ ;  /* 0x0000003307087227 */ /* 0x000fc800078e00ff */
[C---:B------:R-:W-:Y:S02]  /*1990*/  IMAD R53, R4.reuse, R10, R53 ;  /* 0x0000000a04357224 */ /* 0x040fe400078e0235 */
[----:B------:R-:W-:Y:S02]  /*19a0*/  IMAD.MOV R8, RZ, RZ, -R8 ;  /* 0x000000ffff087224 */ /* 0x000fe400078e0a08 */
[----:B------:R-:W-:Y:S01]  /*19b0*/  @!P6 IMAD.IADD R49, R49, 0x1, -R4 ;  /* 0x000000013131e824 */ /* 0x000fe200078e0a04 */
[C---:B------:R-:W-:Y:S01]  /*19c0*/  ISETP.GT.U32.AND P6, PT, R4.reuse, R53, PT ;  /* 0x000000350400720c */ /* 0x040fe20003fc4070 */
[----:B------:R-:W-:Y:S02]  /*19d0*/  IMAD R51, R4, R8, R51 ;  /* 0x0000000804337224 */ /* 0x000fe400078e0233 */
[----:B------:R-:W-:-:S04]  /*19e0*/  IMAD.HI.U32 R2, R7, R55, RZ ;  /* 0x0000003707027227 */ /* 0x000fc800078e00ff */
[----:B------:R-:W-:Y:S01]  /*19f0*/  @!P4 IMAD.IADD R47, R47, 0x1, -R4 ;  /* 0x000000012f2fc824 */ /* 0x000fe200078e0a04 */
[----:B------:R-:W-:Y:S01]  /*1a00*/  ISETP.GT.U32.AND P4, PT, R4, R51, PT ;  /* 0x000000330400720c */ /* 0x000fe20003f84070 */
[----:B------:R-:W-:Y:S02]  /*1a10*/  IMAD.MOV R8, RZ, RZ, -R2 ;  /* 0x000000ffff087224 */ /* 0x000fe400078e0a02 */
[----:B------:R-:W-:-:S04]  /*1a20*/  IMAD.HI.U32 R2, R7, R57, RZ ;  /* 0x0000003907027227 */ /* 0x000fc800078e00ff */
[----:B------:R-:W-:Y:S02]  /*1a30*/  @!P6 IMAD.IADD R53, R53, 0x1, -R4 ;  /* 0x000000013535e824 */ /* 0x000fe400078e0a04 */
[----:B------:R-:W-:Y:S02]  /*1a40*/  IMAD.MOV R2, RZ, RZ, -R2 ;  /* 0x000000ffff027224 */ /* 0x000fe400078e0a02 */
[----:B------:R-:W-:Y:S01]  /*1a50*/  @!P3 IMAD.MOV R35, RZ, RZ, -R35 ;  /* 0x000000ffff23b224 */ /* 0x000fe200078e0a23 */
[C---:B------:R-:W-:Y:S01]  /*1a60*/  ISETP.GT.U32.AND P6, PT, R4.reuse, R53, PT ;  /* 0x000000350400720c */ /* 0x040fe20003fc4070 */
[C---:B------:R-:W-:Y:S01]  /*1a70*/  IMAD R57, R4.reuse, R2, R57 ;  /* 0x0000000204397224 */ /* 0x040fe200078e0239 */
[----:B------:R-:W-:Y:S01]  /*1a80*/  ISETP.GT.U32.AND P3, PT, R4, R43, PT ;  /* 0x0000002b0400720c */ /* 0x000fe20003f64070 */
[----:B------:R-:W-:-:S04]  /*1a90*/  IMAD.HI.U32 R2, R7, R59, RZ ;  /* 0x0000003b07027227 */ /* 0x000fc800078e00ff */
[----:B------:R-:W-:Y:S01]  /*1aa0*/  @!P4 IMAD.IADD R51, R51, 0x1, -R4 ;  /* 0x000000013333c824 */ /* 0x000fe200078e0a04 */
[C---:B------:R-:W-:Y:S01]  /*1ab0*/  ISETP.GT.U32.AND P4, PT, R4.reuse, R47, PT ;  /* 0x0000002f0400720c */ /* 0x040fe20003f84070 */
[----:B------:R-:W-:Y:S02]  /*1ac0*/  IMAD.MOV R10, RZ, RZ, -R2 ;  /* 0x000000ffff0a7224 */ /* 0x000fe400078e0a02 */
[C---:B------:R-:W-:Y:S02]  /*1ad0*/  IMAD R55, R4.reuse, R8, R55 ;  /* 0x0000000804377224 */ /* 0x040fe400078e0237 */
[C---:B------:R-:W-:Y:S02]  /*1ae0*/  IMAD R59, R4.reuse, R10, R59 ;  /* 0x0000000a043b7224 */ /* 0x040fe400078e023b */
[----:B------:R-:W-:Y:S02]  /*1af0*/  @!P6 IMAD.IADD R53, R53, 0x1, -R4 ;  /* 0x000000013535e824 */ /* 0x000fe400078e0a04 */
[----:B------:R-:W-:Y:S01]  /*1b00*/  IMAD.HI.U32 R2, R7, R61, RZ ;  /* 0x0000003d07027227 */ /* 0x000fe200078e00ff */
[----:B------:R-:W-:-:S03]  /*1b10*/  ISETP.GT.U32.AND P6, PT, R4, R59, PT ;  /* 0x0000003b0400720c */ /* 0x000fc60003fc4070 */
[----:B------:R-:W-:Y:S01]  /*1b20*/  @!P1 IMAD.MOV R37, RZ, RZ, -R37 ;  /* 0x000000ffff259224 */ /* 0x000fe200078e0a25 */
[C---:B------:R-:W-:Y:S01]  /*1b30*/  ISETP.GT.U32.AND P1, PT, R4.reuse, R49, PT ;  /* 0x000000310400720c */ /* 0x040fe20003f24070 */
[--C-:B------:R-:W-:Y:S01]  /*1b40*/  @!P3 IMAD.IADD R43, R43, 0x1, -R4.reuse ;  /* 0x000000012b2bb824 */ /* 0x100fe200078e0a04 */
[C---:B------:R-:W-:Y:S01]  /*1b50*/  ISETP.GT.U32.AND P3, PT, R4.reuse, R55, PT ;  /* 0x000000370400720c */ /* 0x040fe20003f64070 */
[----:B------:R-:W-:Y:S01]  /*1b60*/  @!P4 IMAD.IADD R47, R47, 0x1, -R4 ;  /* 0x000000012f2fc824 */ /* 0x000fe200078e0a04 */
[C---:B------:R-:W-:Y:S01]  /*1b70*/  ISETP.GT.U32.AND P4, PT, R4.reuse, R57, PT ;  /* 0x000000390400720c */ /* 0x040fe20003f84070 */
[----:B------:R-:W-:Y:S01]  /*1b80*/  @!P0 IMAD.MOV R39, RZ, RZ, -R39 ;  /* 0x000000ffff278224 */ /* 0x000fe200078e0a27 */
[----:B------:R-:W-:Y:S01]  /*1b90*/  ISETP.GT.U32.AND P0, PT, R4, R51, PT ;  /* 0x000000330400720c */ /* 0x000fe20003f04070 */
[----:B------:R-:W-:Y:S02]  /*1ba0*/  IMAD.MOV R2, RZ, RZ, -R2 ;  /* 0x000000ffff027224 */ /* 0x000fe400078e0a02 */
[----:B------:R-:W-:-:S02]  /*1bb0*/  @!P6 IMAD.IADD R59, R59, 0x1, -R4 ;  /* 0x000000013b3be824 */ /* 0x000fc400078e0a04 */
[----:B------:R-:W-:Y:S02]  /*1bc0*/  IMAD R61, R4, R2, R61 ;  /* 0x00000002043d7224 */ /* 0x000fe400078e023d */
[----:B------:R-:W-:-:S03]  /*1bd0*/  IMAD.HI.U32 R8, R7, R63, RZ ;  /* 0x0000003f07087227 */ /* 0x000fc600078e00ff */
[----:B------:R-:W-:Y:S01]  /*1be0*/  ISETP.GT.U32.AND P6, PT, R4, R61, PT ;  /* 0x0000003d0400720c */ /* 0x000fe20003fc4070 */
[--C-:B------:R-:W-:Y:S01]  /*1bf0*/  @!P1 IMAD.IADD R49, R49, 0x1, -R4.reuse ;  /* 0x0000000131319824 */ /* 0x100fe200078e0a04 */
[----:B------:R-:W-:Y:S01]  /*1c00*/  ISETP.GE.AND P1, PT, R16, RZ, PT ;  /* 0x000000ff1000720c */ /* 0x000fe20003f26270 */
[--C-:B------:R-:W-:Y:S01]  /*1c10*/  @!P3 IMAD.IADD R55, R55, 0x1, -R4.reuse ;  /* 0x000000013737b824 */ /* 0x100fe200078e0a04 */
[----:B------:R-:W-:Y:S01]  /*1c20*/  ISETP.GE.AND P3, PT, R18, RZ, PT ;  /* 0x000000ff1200720c */ /* 0x000fe20003f66270 */
[--C-:B------:R-:W-:Y:S01]  /*1c30*/  @!P4 IMAD.IADD R57, R57, 0x1, -R4.reuse ;  /* 0x000000013939c824 */ /* 0x100fe200078e0a04 */
[----:B------:R-:W-:Y:S01]  /*1c40*/  ISETP.GE.AND P4, PT, R20, RZ, PT ;  /* 0x000000ff1400720c */ /* 0x000fe20003f86270 */
[----:B------:R-:W-:Y:S01]  /*1c50*/  @!P0 IMAD.IADD R51, R51, 0x1, -R4 ;  /* 0x0000000133338824 */ /* 0x000fe200078e0a04 */
[----:B------:R-:W-:Y:S01]  /*1c60*/  ISETP.GE.AND P0, PT, R14, RZ, PT ;  /* 0x000000ff0e00720c */ /* 0x000fe20003f06270 */
[----:B------:R-:W-:Y:S01]  /*1c70*/  IMAD.MOV R8, RZ, RZ, -R8 ;  /* 0x000000ffff087224 */ /* 0x000fe200078e0a08 */
[----:B------:R-:W-:Y:S01]  /*1c80*/  LOP3.LUT R16, R3, 0x6c, RZ, 0xfc, !PT ;  /* 0x0000006c03107812 */ /* 0x000fe200078efcff */
[----:B------:R-:W-:Y:S01]  /*1c90*/  IMAD.HI.U32 R10, R7, R71, RZ ;  /* 0x00000047070a7227 */ /* 0x000fe200078e00ff */
[----:B------:R-:W-:-:S02]  /*1ca0*/  LOP3.LUT R18, R3, 0x70, RZ, 0xfc, !PT ;  /* 0x0000007003127812 */ /* 0x000fc400078efcff */
[C---:B------:R-:W-:Y:S01]  /*1cb0*/  LOP3.LUT R20, R3.reuse, 0x74, RZ, 0xfc, !PT ;  /* 0x0000007403147812 */ /* 0x040fe200078efcff */
[----:B------:R-:W-:Y:S01]  /*1cc0*/  IMAD R63, R4, R8, R63 ;  /* 0x00000008043f7224 */ /* 0x000fe200078e023f */
[----:B------:R-:W-:Y:S01]  /*1cd0*/  LOP3.LUT R14, R3, 0x7c, RZ, 0xfc, !PT ;  /* 0x0000007c030e7812 */ /* 0x000fe200078efcff */
[----:B------:R-:W-:Y:S01]  /*1ce0*/  @!P6 IMAD.IADD R61, R61, 0x1, -R4 ;  /* 0x000000013d3de824 */ /* 0x000fe200078e0a04 */
[----:B------:R-:W-:Y:S01]  /*1cf0*/  IABS R65, R16 ;  /* 0x0000001000417213 */ /* 0x000fe20000000000 */
[----:B------:R-:W-:Y:S01]  /*1d00*/  @!P4 IMAD.MOV R53, RZ, RZ, -R53 ;  /* 0x000000ffff35c224 */ /* 0x000fe200078e0a35 */
[----:B------:R-:W-:Y:S01]  /*1d10*/  IABS R67, R18 ;  /* 0x0000001200437213 */ /* 0x000fe20000000000 */
[----:B------:R-:W-:Y:S01]  /*1d20*/  @!P0 IMAD.MOV R49, RZ, RZ, -R49 ;  /* 0x000000ffff318224 */ /* 0x000fe200078e0a31 */
[----:B------:R-:W-:Y:S01]  /*1d30*/  IABS R69, R20 ;  /* 0x0000001400457213 */ /* 0x000fe20000000000 */
[----:B------:R-:W-:Y:S01]  /*1d40*/  IMAD.HI.U32 R2, R7, R65, RZ ;  /* 0x0000004107027227 */ /* 0x000fe200078e00ff */
[----:B------:R-:W-:-:S02]  /*1d50*/  IABS R12, R14 ;  /* 0x0000000e000c7213 */ /* 0x000fc40000000000 */
[C---:B------:R-:W-:Y:S01]  /*1d60*/  ISETP.GT.U32.AND P6, PT, R4.reuse, R63, PT ;  /* 0x0000003f0400720c */ /* 0x040fe20003fc4070 */
[----:B------:R-:W-:Y:S01]  /*1d70*/  IMAD.HI.U32 R3, R7, R67, RZ ;  /* 0x0000004307037227 */ /* 0x000fe200078e00ff */
[----:B------:R-:W-:-:S03]  /*1d80*/  ISETP.GT.U32.AND P0, PT, R4, R61, PT ;  /* 0x0000003d0400720c */ /* 0x000fc60003f04070 */
[----:B------:R-:W-:-:S04]  /*1d90*/  IMAD.HI.U32 R8, R7, R69, RZ ;  /* 0x0000004507087227 */ /* 0x000fc800078e00ff */
[----:B------:R-:W-:-:S04]  /*1da0*/  IMAD.HI.U32 R7, R7, R12, RZ ;  /* 0x0000000c07077227 */ /* 0x000fc800078e00ff */
[----:B------:R-:W-:Y:S02]  /*1db0*/  IMAD.MOV R73, RZ, RZ, -R7 ;  /* 0x000000ffff497224 */ /* 0x000fe400078e0a07 */
[----:B------:R-:W-:Y:S02]  /*1dc0*/  IMAD.MOV.U32 R7, RZ, RZ, R41 ;  /* 0x000000ffff077224 */ /* 0x000fe400078e0029 */
[----:B------:R-:W-:Y:S02]  /*1dd0*/  IMAD.MOV R3, RZ, RZ, -R3 ;  /* 0x000000ffff037224 */ /* 0x000fe400078e0a03 */
[----:B------:R-:W-:Y:S01]  /*1de0*/  @!P5 IMAD.MOV R7, RZ, RZ, -R7 ;  /* 0x000000ffff07d224 */ /* 0x000fe200078e0a07 */
[C---:B------:R-:W-:Y:S01]  /*1df0*/  ISETP.GT.U32.AND P5, PT, R4.reuse, R55, PT ;  /* 0x000000370400720c */ /* 0x040fe20003fa4070 */
[----:B------:R-:W-:Y:S02]  /*1e00*/  IMAD.MOV R2, RZ, RZ, -R2 ;  /* 0x000000ffff027224 */ /* 0x000fe400078e0a02 */
[----:B------:R-:W-:-:S02]  /*1e10*/  IMAD R67, R4, R3, R67 ;  /* 0x0000000304437224 */ /* 0x000fc400078e0243 */
[----:B------:R-:W-:Y:S01]  /*1e20*/  @!P6 IMAD.IADD R63, R63, 0x1, -R4 ;  /* 0x000000013f3fe824 */ /* 0x000fe200078e0a04 */
[C---:B------:R-:W-:Y:S01]  /*1e30*/  ISETP.GT.U32.AND P6, PT, R4.reuse, R57, PT ;  /* 0x000000390400720c */ /* 0x040fe20003fc4070 */
[----:B------:R-:W-:Y:S01]  /*1e40*/  IMAD.MOV R8, RZ, RZ, -R8 ;  /* 0x000000ffff087224 */ /* 0x000fe200078e0a08 */
[C---:B------:R-:W-:Y:S01]  /*1e50*/  ISETP.GT.U32.AND P4, PT, R4.reuse, R67, PT ;  /* 0x000000430400720c */ /* 0x040fe20003f84070 */
[C---:B------:R-:W-:Y:S02]  /*1e60*/  IMAD R65, R4.reuse, R2, R65 ;  /* 0x0000000204417224 */ /* 0x040fe400078e0241 */
[----:B------:R-:W-:Y:S01]  /*1e70*/  IMAD.MOV R10, RZ, RZ, -R10 ;  /* 0x000000ffff0a7224 */ /* 0x000fe200078e0a0a */
[----:B------:R-:W1:Y:S01]  /*1e80*/  LDC.64 R2, c[0x0][0x3a0] ;  /* 0x0000e800ff027b82 */ /* 0x000e620000000a00 */
[C---:B------:R-:W-:Y:S02]  /*1e90*/  IMAD R69, R4.reuse, R8, R69 ;  /* 0x0000000804457224 */ /* 0x040fe400078e0245 */
[----:B------:R-:W-:Y:S01]  /*1ea0*/  @!P1 IMAD.MOV R47, RZ, RZ, -R47 ;  /* 0x000000ffff2f9224 */ /* 0x000fe200078e0a2f */
[C---:B------:R-:W-:Y:S01]  /*1eb0*/  ISETP.GT.U32.AND P1, PT, R4.reuse, R63, PT ;  /* 0x0000003f0400720c */ /* 0x040fe20003f24070 */
[----:B------:R-:W-:Y:S01]  /*1ec0*/  @!P3 IMAD.MOV R51, RZ, RZ, -R51 ;  /* 0x000000ffff33b224 */ /* 0x000fe200078e0a33 */
[C---:B------:R-:W-:Y:S01]  /*1ed0*/  ISETP.GT.U32.AND P3, PT, R4.reuse, R65, PT ;  /* 0x000000410400720c */ /* 0x040fe20003f64070 */
[----:B------:R-:W-:-:S02]  /*1ee0*/  IMAD R71, R4, R10, R71 ;  /* 0x0000000a04477224 */ /* 0x000fc400078e0247 */
[--C-:B------:R-:W-:Y:S01]  /*1ef0*/  @!P5 IMAD.IADD R55, R55, 0x1, -R4.reuse ;  /* 0x000000013737d824 */ /* 0x100fe200078e0a04 */
[C---:B------:R-:W-:Y:S01]  /*1f00*/  ISETP.GT.U32.AND P5, PT, R4.reuse, R69, PT ;  /* 0x000000450400720c */ /* 0x040fe20003fa4070 */
[----:B------:R-:W-:Y:S01]  /*1f10*/  @!P2 IMAD.MOV R43, RZ, RZ, -R43 ;  /* 0x000000ffff2ba224 */ /* 0x000fe200078e0a2b */
[C---:B------:R-:W-:Y:S01]  /*1f20*/  ISETP.GT.U32.AND P2, PT, R4.reuse, R59, PT ;  /* 0x0000003b0400720c */ /* 0x040fe20003f44070 */
[--C-:B------:R-:W-:Y:S01]  /*1f30*/  @!P6 IMAD.IADD R57, R57, 0x1, -R4.reuse ;  /* 0x000000013939e824 */ /* 0x100fe200078e0a04 */
[----:B------:R-:W-:Y:S01]  /*1f40*/  ISETP.GT.U32.AND P6, PT, R4, R71, PT ;  /* 0x000000470400720c */ /* 0x000fe20003fc4070 */
[----:B------:R-:W-:Y:S01]  /*1f50*/  @!P0 IMAD.IADD R61, R61, 0x1, -R4 ;  /* 0x000000013d3d8824 */ /* 0x000fe200078e0a04 */
[----:B------:R-:W-:Y:S01]  /*1f60*/  ISETP.GE.AND P0, PT, R22, RZ, PT ;  /* 0x000000ff1600720c */ /* 0x000fe20003f06270 */
[----:B------:R-:W-:Y:S02]  /*1f70*/  IMAD R41, R4, R73, R12 ;  /* 0x0000004904297224 */ /* 0x000fe400078e020c */
[--C-:B------:R-:W-:Y:S01]  /*1f80*/  @!P4 IMAD.IADD R67, R67, 0x1, -R4.reuse ;  /* 0x000000014343c824 */ /* 0x100fe200078e0a04 */
[----:B------:R-:W-:Y:S01]  /*1f90*/  ISETP.GE.AND P4, PT, R26, RZ, PT ;  /* 0x000000ff1a00720c */ /* 0x000fe20003f86270 */
[--C-:B------:R-:W-:Y:S01]  /*1fa0*/  @!P1 IMAD.IADD R63, R63, 0x1, -R4.reuse ;  /* 0x000000013f3f9824 */ /* 0x100fe200078e0a04 */
[----:B------:R-:W-:Y:S01]  /*1fb0*/  ISETP.GT.U32.AND P1, PT, R4, R41, PT ;  /* 0x000000290400720c */ /* 0x000fe20003f24070 */
[--C-:B------:R-:W-:Y:S01]  /*1fc0*/  @!P3 IMAD.IADD R65, R65, 0x1, -R4.reuse ;  /* 0x000000014141b824 */ /* 0x100fe200078e0a04 */
[----:B------:R-:W-:Y:S01]  /*1fd0*/  ISETP.GE.AND P3, PT, R24, RZ, PT ;  /* 0x000000ff1800720c */ /* 0x000fe20003f66270 */
[--C-:B------:R-:W-:Y:S01]  /*1fe0*/  @!P5 IMAD.IADD R69, R69, 0x1, -R4.reuse ;  /* 0x000000014545d824 */ /* 0x100fe200078e0a04 */
[----:B------:R-:W-:Y:S01]  /*1ff0*/  ISETP.GE.AND P5, PT, R28, RZ, PT ;  /* 0x000000ff1c00720c */ /* 0x000fe20003fa6270 */
[--C-:B------:R-:W-:Y:S01]  /*2000*/  @!P2 IMAD.IADD R59, R59, 0x1, -R4.reuse ;  /* 0x000000013b3ba824 */ /* 0x100fe200078e0a04 */
[----:B------:R-:W-:Y:S01]  /*2010*/  ISETP.NE.U32.AND P2, PT, R5, RZ, PT ;  /* 0x000000ff0500720c */ /* 0x000fe20003f45070 */
[--C-:B------:R-:W-:Y:S01]  /*2020*/  @!P6 IMAD.IADD R71, R71, 0x1, -R4.reuse ;  /* 0x000000014747e824 */ /* 0x100fe200078e0a04 */
[----:B------:R-:W-:Y:S01]  /*2030*/  ISETP.GE.AND P6, PT, R30, RZ, PT ;  /* 0x000000ff1e00720c */ /* 0x000fe20003fc6270 */
[----:B------:R-:W-:Y:S01]  /*2040*/  @!P0 IMAD.MOV R55, RZ, RZ, -R55 ;  /* 0x000000ffff378224 */ /* 0x000fe200078e0a37 */
[C---:B------:R-:W-:Y:S01]  /*2050*/  ISETP.GT.U32.AND P0, PT, R4.reuse, R65, PT ;  /* 0x000000410400720c */ /* 0x040fe20003f04070 */
[----:B------:R-:W-:Y:S01]  /*2060*/  @!P4 IMAD.MOV R59, RZ, RZ, -R59 ;  /* 0x000000ffff3bc224 */ /* 0x000fe200078e0a3b */
[C---:B------:R-:W-:Y:S01]  /*2070*/  ISETP.GT.U32.AND P4, PT, R4.reuse, R71, PT ;  /* 0x000000470400720c */ /* 0x040fe20003f84070 */
[--C-:B------:R-:W-:Y:S01]  /*2080*/  @!P1 IMAD.IADD R41, R41, 0x1, -R4.reuse ;  /* 0x0000000129299824 */ /* 0x100fe200078e0a04 */
[C---:B------:R-:W-:Y:S01]  /*2090*/  ISETP.GT.U32.AND P1, PT, R4.reuse, R67, PT ;  /* 0x000000430400720c */ /* 0x040fe20003f24070 */
[----:B------:R-:W-:Y:S01]  /*20a0*/  @!P3 IMAD.MOV R57, RZ, RZ, -R57 ;  /* 0x000000ffff39b224 */ /* 0x000fe200078e0a39 */
[C---:B------:R-:W-:Y:S01]  /*20b0*/  ISETP.GT.U32.AND P3, PT, R4.reuse, R69, PT ;  /* 0x000000450400720c */ /* 0x040fe20003f64070 */
[----:B------:R-:W-:Y:S01]  /*20c0*/  @!P5 IMAD.MOV R61, RZ, RZ, -R61 ;  /* 0x000000ffff3dd224 */ /* 0x000fe200078e0a3d */
[----:B------:R-:W-:Y:S01]  /*20d0*/  ISETP.GT.U32.AND P5, PT, R4, R41, PT ;  /* 0x000000290400720c */ /* 0x000fe20003fa4070 */
[----:B------:R-:W-:Y:S01]  /*20e0*/  IMAD.SHL.U32 R5, R105, 0x200000, RZ ;  /* 0x0020000069057824 */ /* 0x000fe200078e00ff */
[----:B------:R-:W-:Y:S01]  /*20f0*/  VOTEU.ALL UP1, P2 ;  /* 0x0000000000ff7886 */ /* 0x000fe20001020000 */
[----:B------:R-:W-:Y:S01]  /*2100*/  @!P6 IMAD.MOV R63, RZ, RZ, -R63 ;  /* 0x000000ffff3fe224 */ /* 0x000fe200078e0a3f */
[----:B------:R-:W-:Y:S01]  /*2110*/  ISETP.GE.AND P6, PT, R16, RZ, PT ;  /* 0x000000ff1000720c */ /* 0x000fe20003fc6270 */
[--C-:B------:R-:W-:Y:S01]  /*2120*/  @!P0 IMAD.IADD R65, R65, 0x1, -R4.reuse ;  /* 0x0000000141418824 */ /* 0x100fe200078e0a04 */
[----:B------:R-:W-:Y:S01]  /*2130*/  ISETP.GE.AND P0, PT, R18, RZ, PT ;  /* 0x000000ff1200720c */ /* 0x000fe20003f06270 */
[--C-:B------:R-:W-:Y:S01]  /*2140*/  @!P4 IMAD.IADD R71, R71, 0x1, -R4.reuse ;  /* 0x000000014747c824 */ /* 0x100fe200078e0a04 */
[----:B------:R-:W-:Y:S01]  /*2150*/  ISETP.GE.AND P4, PT, R14, RZ, PT ;  /* 0x000000ff0e00720c */ /* 0x000fe20003f86270 */
[--C-:B------:R-:W-:Y:S01]  /*2160*/  @!P1 IMAD.IADD R67, R67, 0x1, -R4.reuse ;  /* 0x0000000143439824 */ /* 0x100fe200078e0a04 */
[----:B------:R-:W-:Y:S01]  /*2170*/  LOP3.LUT R5, R5, 0x600000, RZ, 0xc0, !PT ;  /* 0x0060000005057812 */ /* 0x000fe200078ec0ff */
[--C-:B------:R-:W-:Y:S01]  /*2180*/  @!P3 IMAD.IADD R69, R69, 0x1, -R4.reuse ;  /* 0x000000014545b824 */ /* 0x100fe200078e0a04 */
[----:B------:R-:W-:Y:S01]  /*2190*/  ISETP.GE.AND P1, PT, R20, RZ, PT ;  /* 0x000000ff1400720c */ /* 0x000fe20003f26270 */
[----:B------:R-:W-:Y:S01]  /*21a0*/  @!P5 IMAD.IADD R41, R41, 0x1, -R4 ;  /* 0x000000012929d824 */ /* 0x000fe200078e0a04 */
[----:B------:R-:W-:Y:S01]  /*21b0*/  ISETP.GE.AND P3, PT, R32, RZ, PT ;  /* 0x000000ff2000720c */ /* 0x000fe20003f66270 */
[----:B-1----:R-:W-:Y:S01]  /*21c0*/  VIADD R8, R2, 0xfffffff0 ;  /* 0xfffffff002087836 */ /* 0x002fe20000000000 */
[----:B------:R-:W-:Y:S01]  /*21d0*/  R2UR UR12, R5 ;  /* 0x00000000050c72ca */ /* 0x000fe200000e0000 */
[----:B------:R-:W-:Y:S01]  /*21e0*/  IMAD.MOV.U32 R5, RZ, RZ, R41 ;  /* 0x000000ffff057224 */ /* 0x000fe200078e0029 */
[----:B------:R-:W-:Y:S01]  /*21f0*/  LOP3.LUT R4, RZ, R45, RZ, 0x33, !PT ;  /* 0x0000002dff047212 */ /* 0x000fe200078e33ff */
[----:B------:R-:W-:Y:S01]  /*2200*/  @!P0 IMAD.MOV R67, RZ, RZ, -R67 ;  /* 0x000000ffff438224 */ /* 0x000fe200078e0a43 */
[----:B------:R-:W-:Y:S01]  /*2210*/  ISETP.GE.AND P0, PT, R0, RZ, PT ;  /* 0x000000ff0000720c */ /* 0x000fe20003f06270 */
[----:B------:R-:W-:Y:S01]  /*2220*/  @!P6 IMAD.MOV R65, RZ, RZ, -R65 ;  /* 0x000000ffff41e224 */ /* 0x000fe200078e0a41 */
[----:B------:R-:W-:Y:S01]  /*2230*/  ISETP.NE.AND P6, PT, R45, RZ, PT ;  /* 0x000000ff2d00720c */ /* 0x000fe20003fc5270 */
[----:B------:R-:W-:Y:S01]  /*2240*/  @!P4 IMAD.MOV R5, RZ, RZ, -R5 ;  /* 0x000000ffff05c224 */ /* 0x000fe200078e0a05 */
[----:B------:R-:W-:Y:S01]  /*2250*/  ISETP.NE.AND P5, PT, R44, RZ, PT ;  /* 0x000000ff2c00720c */ /* 0x000fe20003fa5270 */
[----:B------:R-:W-:Y:S01]  /*2260*/  @!P1 IMAD.MOV R69, RZ, RZ, -R69 ;  /* 0x000000ffff459224 */ /* 0x000fe200078e0a45 */
[C---:B------:R-:W-:Y:S01]  /*2270*/  SEL R28, R4.reuse, R43, !P6 ;  /* 0x0000002b041c7207 */ /* 0x040fe20007000000 */
[----:B------:R-:W-:Y:S01]  /*2280*/  @!P3 IMAD.MOV R71, RZ, RZ, -R71 ;  /* 0x000000ffff47b224 */ /* 0x000fe200078e0a47 */
[----:B------:R-:W-:Y:S01]  /*2290*/  SEL R43, R4, R5, !P6 ;  /* 0x00000005042b7207 */ /* 0x000fe20007000000 */
[----:B------:R-:W-:Y:S01]  /*22a0*/  VIADD R5, R2, 0xffffffec ;  /* 0xffffffec02057836 */ /* 0x000fe20000000000 */
[----:B------:R-:W-:Y:S01]  /*22b0*/  SEL R32, R4, R13, !P6 ;  /* 0x0000000d04207207 */ /* 0x000fe20007000000 */
[----:B------:R-:W-:Y:S01]  /*22c0*/  VIADD R6, R2, 0xffffffef ;  /* 0xffffffef02067836 */ /* 0x000fe20000000000 */
[C---:B------:R-:W-:Y:S01]  /*22d0*/  SEL R34, R4.reuse, R15, !P6 ;  /* 0x0000000f04227207 */ /* 0x040fe20007000000 */
[----:B------:R-:W-:Y:S01]  /*22e0*/  @!P0 IMAD.MOV R50, RZ, RZ, -R50 ;  /* 0x000000ffff328224 */ /* 0x000fe200078e0a32 */
[C---:B------:R-:W-:Y:S01]  /*22f0*/  SEL R40, R4.reuse, R21, !P6 ;  /* 0x0000001504287207 */ /* 0x040fe20007000000 */
[----:B------:R-:W-:Y:S01]  /*2300*/  UIADD3 UR12, UPT, UPT, UR10, UR12, URZ ;  /* 0x0000000c0a0c7290 */ /* 0x000fe2000fffe0ff */
[----:B------:R-:W-:Y:S01]  /*2310*/  SEL R41, R4, R23, !P6 ;  /* 0x0000001704297207 */ /* 0x000fe20007000000 */
[----:B------:R-:W-:Y:S01]  /*2320*/  VIADD R45, R2, 0xffffffe7 ;  /* 0xffffffe7022d7836 */ /* 0x000fe20000000000 */
[----:B------:R-:W-:Y:S01]  /*2330*/  SEL R36, R4, R17, !P6 ;  /* 0x0000001104247207 */ /* 0x000fe20007000000 */
[----:B------:R-:W-:Y:S01]  /*2340*/  VIADD R84, R2, 0xffffffe0 ;  /* 0xffffffe002547836 */ /* 0x000fe20000000000 */
[C---:B------:R-:W-:Y:S01]  /*2350*/  SEL R38, R4.reuse, R19, !P6 ;  /* 0x0000001304267207 */ /* 0x040fe20007000000 */
[----:B------:R-:W-:Y:S01]  /*2360*/  VOTEU.ALL UP2, P2 ;  /* 0x0000000000ff7886 */ /* 0x000fe20001040000 */
[----:B------:R-:W-:Y:S01]  /*2370*/  SEL R13, R4, R25, !P6 ;  /* 0x00000019040d7207 */ /* 0x000fe20007000000 */
[----:B------:R-:W-:Y:S01]  /*2380*/  IMAD R73, R82, 0x1e, RZ ;  /* 0x0000001e52497824 */ /* 0x000fe200078e02ff */
[C---:B------:R-:W-:Y:S01]  /*2390*/  SEL R14, R4.reuse, R27, !P6 ;  /* 0x0000001b040e7207 */ /* 0x040fe20007000000 */
[----:B------:R-:W-:Y:S01]  /*23a0*/  STTM.x128 tmem[UR12], RZ ;  /* 0x000000ff000079ed */ /* 0x000fe200083c000c */
[C---:B------:R-:W-:Y:S01]  /*23b0*/  SEL R18, R4.reuse, R29, !P6 ;  /* 0x0000001d04127207 */ /* 0x040fe20007000000 */
[----:B------:R-:W1:Y:S01]  /*23c0*/  FENCE.VIEW.ASYNC.T ;  /* 0x00000000000073c6 */ /* 0x000e620000000200 */
[----:B------:R-:W-:-:S02]  /*23d0*/  SEL R15, R4, R31, !P6 ;  /* 0x0000001f040f7207 */ /* 0x000fc40007000000 */
[C---:B------:R-:W-:Y:S02]  /*23e0*/  SEL R26, R4.reuse, R33, !P6 ;  /* 0x00000021041a7207 */ /* 0x040fe40007000000 */
[C---:B------:R-:W-:Y:S02]  /*23f0*/  SEL R21, R4.reuse, R35, !P6 ;  /* 0x0000002304157207 */ /* 0x040fe40007000000 */
[C---:B------:R-:W-:Y:S02]  /*2400*/  SEL R20, R4.reuse, R37, !P6 ;  /* 0x0000002504147207 */ /* 0x040fe40007000000 */
[C---:B------:R-:W-:Y:S02]  /*2410*/  SEL R23, R4.reuse, R39, !P6 ;  /* 0x0000002704177207 */ /* 0x040fe40007000000 */
[----:B------:R-:W-:Y:S01]  /*2420*/  SEL R12, R4, R9, !P6 ;  /* 0x00000009040c7207 */ /* 0x000fe20007000000 */
[----:B------:R-:W-:Y:S01]  /*2430*/  VIADD R9, R2, 0xffffffe4 ;  /* 0xffffffe402097836 */ /* 0x000fe20000000000 */
[----:B------:R-:W-:-:S02]  /*2440*/  SEL R30, R4, R11, !P6 ;  /* 0x0000000b041e7207 */ /* 0x000fc40007000000 */
[----:B------:R-:W-:Y:S01]  /*2450*/  SEL R19, R4, R7, !P6 ;  /* 0x0000000704137207 */ /* 0x000fe20007000000 */
[----:B------:R-:W-:Y:S01]  /*2460*/  VIADD R7, R2, 0xffffffee ;  /* 0xffffffee02077836 */ /* 0x000fe20000000000 */
[----:B------:R-:W-:Y:S01]  /*2470*/  SEL R27, R4, R47, !P6 ;  /* 0x0000002f041b7207 */ /* 0x000fe20007000000 */
[----:B------:R-:W-:Y:S01]  /*2480*/  VIADD R47, R2, 0xffffffe2 ;  /* 0xffffffe2022f7836 */ /* 0x000fe20000000000 */
[C---:B------:R-:W-:Y:S02]  /*2490*/  SEL R37, R4.reuse, R49, !P6 ;  /* 0x0000003104257207 */ /* 0x040fe40007000000 */
[C---:B------:R-:W-:Y:S02]  /*24a0*/  SEL R31, R4.reuse, R51, !P6 ;  /* 0x00000033041f7207 */ /* 0x040fe40007000000 */
[C---:B------:R-:W-:Y:S02]  /*24b0*/  SEL R35, R4.reuse, R53, !P6 ;  /* 0x0000003504237207 */ /* 0x040fe40007000000 */
[----:B------:R-:W-:-:S02]  /*24c0*/  SEL R39, R4, R55, !P6 ;  /* 0x0000003704277207 */ /* 0x000fc40007000000 */
[C---:B------:R-:W-:Y:S02]  /*24d0*/  SEL R42, R4.reuse, R57, !P6 ;  /* 0x00000039042a7207 */ /* 0x040fe40007000000 */
[C---:B------:R-:W-:Y:S02]  /*24e0*/  SEL R16, R4.reuse, R59, !P6 ;  /* 0x0000003b04107207 */ /* 0x040fe40007000000 */
[C---:B------:R-:W-:Y:S02]  /*24f0*/  SEL R17, R4.reuse, R61, !P6 ;  /* 0x0000003d04117207 */ /* 0x040fe40007000000 */
[C---:B------:R-:W-:Y:S02]  /*2500*/  SEL R22, R4.reuse, R63, !P6 ;  /* 0x0000003f04167207 */ /* 0x040fe40007000000 */
[C---:B------:R-:W-:Y:S02]  /*2510*/  SEL R24, R4.reuse, R65, !P6 ;  /* 0x0000004104187207 */ /* 0x040fe40007000000 */
[----:B------:R-:W-:-:S02]  /*2520*/  SEL R25, R4, R67, !P6 ;  /* 0x0000004304197207 */ /* 0x000fc40007000000 */
[C---:B------:R-:W-:Y:S02]  /*2530*/  SEL R33, R4.reuse, R69, !P6 ;  /* 0x0000004504217207 */ /* 0x040fe40007000000 */
[----:B------:R-:W-:Y:S01]  /*2540*/  SEL R29, R4, R71, !P6 ;  /* 0x00000047041d7207 */ /* 0x000fe20007000000 */
[C---:B------:R-:W-:Y:S01]  /*2550*/  VIADD R4, R2.reuse, 0xffffffed ;  /* 0xffffffed02047836 */ /* 0x040fe20000000000 */
[----:B------:R-:W-:Y:S01]  /*2560*/  ISETP.GE.U32.AND P0, PT, R5, 0x7fffffcd, PT ;  /* 0x7fffffcd0500780c */ /* 0x000fe20003f06070 */
[C---:B------:R-:W-:Y:S01]  /*2570*/  VIADD R5, R2.reuse, 0xffffffe8 ;  /* 0xffffffe802057836 */ /* 0x040fe20000000000 */
[----:B------:R-:W-:Y:S01]  /*2580*/  @!P5 LOP3.LUT R50, RZ, R44, RZ, 0x33, !PT ;  /* 0x0000002cff32d212 */ /* 0x000fe200078e33ff */
[----:B------:R-:W-:Y:S01]  /*2590*/  VIADD R44, R2, 0xffffffe1 ;  /* 0xffffffe1022c7836 */ /* 0x000fe20000000000 */
[----:B------:R-:W-:Y:S01]  /*25a0*/  ISETP.GE.U32.AND P6, PT, R4, 0x7fffffce, PT ;  /* 0x7fffffce0400780c */ /* 0x000fe20003fc6070 */
[C---:B------:R-:W-:Y:S01]  /*25b0*/  VIADD R4, R2.reuse, 0xffffffe9 ;  /* 0xffffffe902047836 */ /* 0x040fe20000000000 */
[----:B------:R-:W-:Y:S01]  /*25c0*/  ISETP.GE.U32.AND P3, PT, R5, 0x7fffffc9, PT ;  /* 0x7fffffc90500780c */ /* 0x000fe20003f66070 */
[----:B------:R-:W-:Y:S01]  /*25d0*/  VIADD R5, R2, 0xffffffea ;  /* 0xffffffea02057836 */ /* 0x000fe20000000000 */
[----:B------:R-:W-:Y:S01]  /*25e0*/  ISETP.GE.U32.AND P5, PT, R7, 0x7fffffcf, PT ;  /* 0x7fffffcf0700780c */ /* 0x000fe20003fa6070 */
[----:B------:R-:W-:Y:S01]  /*25f0*/  IMAD R103, R50, R3, RZ ;  /* 0x0000000332677224 */ /* 0x000fe200078e02ff */
[----:B------:R-:W-:Y:S01]  /*2600*/  ISETP.GE.U32.AND P1, PT, R8, 0x7fffffd1, PT ;  /* 0x7fffffd10800780c */ /* 0x000fe20003f26070 */
[----:B------:R-:W-:Y:S01]  /*2610*/  VIADD R8, R2, 0xffffffeb ;  /* 0xffffffeb02087836 */ /* 0x000fe20000000000 */
[----:B------:R-:W-:Y:S01]  /*2620*/  ISETP.GE.U32.AND P4, PT, R6, 0x7fffffd0, PT ;  /* 0x7fffffd00600780c */ /* 0x000fe20003f86070 */
[----:B------:R-:W-:Y:S01]  /*2630*/  IMAD.SHL.U32 R102, R103, 0x2, RZ ;  /* 0x0000000267667824 */ /* 0x000fe200078e00ff */
[----:B------:R-:W-:-:S02]  /*2640*/  SEL R6, RZ, 0x1, P0 ;  /* 0x00000001ff067807 */ /* 0x000fc40000000000 */
[----:B------:R-:W-:Y:S02]  /*2650*/  ISETP.GE.U32.AND P0, PT, R4, 0x7fffffca, PT ;  /* 0x7fffffca0400780c */ /* 0x000fe40003f06070 */
[----:B------:R-:W-:Y:S02]  /*2660*/  SEL R4, RZ, 0x4, P5 ;  /* 0x00000004ff047807 */ /* 0x000fe40002800000 */
[----:B------:R-:W-:Y:S02]  /*2670*/  ISETP.GE.U32.AND P5, PT, R5, 0x7fffffcb, PT ;  /* 0x7fffffcb0500780c */ /* 0x000fe40003fa6070 */
[----:B------:R-:W-:Y:S02]  /*2680*/  SEL R5, RZ, 0x7fff8, P4 ;  /* 0x0007fff8ff057807 */ /* 0x000fe40002000000 */
[----:B------:R-:W-:Y:S01]  /*2690*/  ISETP.GE.U32.AND P4, PT, R8, 0x7fffffcc, PT ;  /* 0x7fffffcc0800780c */ /* 0x000fe20003f86070 */
[----:B------:R-:W-:Y:S01]  /*26a0*/  VIADD R8, R2, 0xffffffe5 ;  /* 0xffffffe502087836 */ /* 0x000fe20000000000 */
[----:B------:R-:W-:-:S02]  /*26b0*/  SEL R10, RZ, 0x1, P3 ;  /* 0x00000001ff0a7807 */ /* 0x000fc40001800000 */
[----:B------:R-:W-:Y:S01]  /*26c0*/  ISETP.GE.U32.AND P3, PT, R9, 0x7fffffc5, PT ;  /* 0x7fffffc50900780c */ /* 0x000fe20003f66070 */
[----:B------:R-:W-:Y:S01]  /*26d0*/  VIADD R9, R2, 0xffffffe6 ;  /* 0xffffffe602097836 */ /* 0x000fe20000000000 */
[----:B------:R-:W-:Y:S02]  /*26e0*/  SEL R11, RZ, 0x1fffe, P0 ;  /* 0x0001fffeff0b7807 */ /* 0x000fe40000000000 */
[----:B------:R-:W-:Y:S02]  /*26f0*/  ISETP.GE.U32.AND P0, PT, R8, 0x7fffffc6, PT ;  /* 0x7fffffc60800780c */ /* 0x000fe40003f06070 */
[----:B------:R-:W-:Y:S01]  /*2700*/  SEL R8, RZ, 0x4, P5 ;  /* 0x00000004ff087807 */ /* 0x000fe20002800000 */
[----:B------:R-:W-:Y:S01]  /*2710*/  IMAD.IADD R10, R10, 0x1, R11 ;  /* 0x000000010a0a7824 */ /* 0x000fe200078e020b */
[----:B------:R-:W-:Y:S02]  /*2720*/  ISETP.GE.U32.AND P5, PT, R9, 0x7fffffc7, PT ;  /* 0x7fffffc70900780c */ /* 0x000fe40003fa6070 */
[----:B------:R-:W-:-:S02]  /*2730*/  SEL R9, RZ, 0x7fff8, P4 ;  /* 0x0007fff8ff097807 */ /* 0x000fc40002000000 */
[----:B------:R-:W-:Y:S02]  /*2740*/  SEL R7, RZ, 0x1fffe, P6 ;  /* 0x0001fffeff077807 */ /* 0x000fe40003000000 */
[----:B------:R-:W-:Y:S02]  /*2750*/  ISETP.GE.U32.AND P4, PT, R45, 0x7fffffc8, PT ;  /* 0x7fffffc82d00780c */ /* 0x000fe40003f86070 */
[----:B------:R-:W-:Y:S01]  /*2760*/  SEL R45, RZ, 0x1, P3 ;  /* 0x00000001ff2d7807 */ /* 0x000fe20001800000 */
[----:B------:R-:W-:Y:S01]  /*2770*/  IMAD.IADD R6, R6, 0x1, R7 ;  /* 0x0000000106067824 */ /* 0x000fe200078e0207 */
[----:B------:R-:W-:Y:S02]  /*2780*/  SEL R46, RZ, 0x1fffe, P0 ;  /* 0x0001fffeff2e7807 */ /* 0x000fe40000000000 */
[----:B------:R-:W-:Y:S02]  /*2790*/  ISETP.GE.U32.AND P3, PT, R44, 0x7fffffc2, PT ;  /* 0x7fffffc22c00780c */ /* 0x000fe40003f66070 */
[----:B------:R-:W-:Y:S01]  /*27a0*/  ISETP.GE.U32.AND P0, PT, R84, 0x7fffffc1, PT ;  /* 0x7fffffc15400780c */ /* 0x000fe20003f06070 */
[----:B------:R-:W-:Y:S01]  /*27b0*/  IMAD.IADD R45, R45, 0x1, R46 ;  /* 0x000000012d2d7824 */ /* 0x000fe200078e022e */
[----:B------:R-:W-:Y:S01]  /*27c0*/  ISETP.GE.U32.AND P6, PT, R47, 0x7fffffc3, PT ;  /* 0x7fffffc32f00780c */ /* 0x000fe20003fc6070 */
[----:B------:R-:W-:Y:S01]  /*27d0*/  VIADD R47, R2, 0xffffffe3 ;  /* 0xffffffe3022f7836 */ /* 0x000fe20000000000 */
[----:B------:R-:W-:-:S02]  /*27e0*/  SEL R48, RZ, 0x1fffe, P3 ;  /* 0x0001fffeff307807 */ /* 0x000fc40001800000 */
[----:B------:R-:W-:Y:S02]  /*27f0*/  SEL R7, RZ, 0x1, P0 ;  /* 0x00000001ff077807 */ /* 0x000fe40000000000 */
[----:B------:R-:W-:Y:S02]  /*2800*/  LOP3.LUT R6, R6, 0x3, RZ, 0xc0, !PT ;  /* 0x0000000306067812 */ /* 0x000fe400078ec0ff */
[----:B------:R-:W-:Y:S01]  /*2810*/  LOP3.LUT R10, R10, 0x3, RZ, 0xc0, !PT ;  /* 0x000000030a0a7812 */ /* 0x000fe200078ec0ff */
[----:B------:R-:W-:Y:S01]  /*2820*/  IMAD.IADD R48, R7, 0x1, R48 ;  /* 0x0000000107307824 */ /* 0x000fe200078e0230 */
[----:B------:R-:W-:Y:S02]  /*2830*/  ISETP.GE.U32.AND P3, PT, R47, 0x7fffffc4, PT ;  /* 0x7fffffc42f00780c */ /* 0x000fe40003f66070 */
[----:B------:R-:W-:Y:S02]  /*2840*/  IADD3 R4, PT, PT, R6, R5, R4 ;  /* 0x0000000506047210 */ /* 0x000fe40007ffe004 */
[----:B------:R-:W-:-:S02]  /*2850*/  IADD3 R8, PT, PT, R10, R9, R8 ;  /* 0x000000090a087210 */ /* 0x000fc40007ffe008 */
[----:B------:R-:W-:Y:S02]  /*2860*/  SEL R6, RZ, 0x4, P6 ;  /* 0x00000004ff067807 */ /* 0x000fe40003000000 */
[----:B------:R-:W-:Y:S01]  /*2870*/  SEL R7, RZ, 0x7fff8, P3 ;  /* 0x0007fff8ff077807 */ /* 0x000fe20001800000 */
[----:B------:R-:W-:Y:S01]  /*2880*/  IMAD.SHL.U32 R3, R8, 0x100, RZ ;  /* 0x0000010008037824 */ /* 0x000fe200078e00ff */
[----:B------:R-:W-:Y:S01]  /*2890*/  LOP3.LUT R48, R48, 0x3, RZ, 0xc0, !PT ;  /* 0x0000000330307812 */ /* 0x000fe200078ec0ff */
[----:B------:R-:W-:Y:S01]  /*28a0*/  VIADD R8, R2, 0xfffffffd ;  /* 0xfffffffd02087836 */ /* 0x000fe20000000000 */
[----:B------:R-:W-:-:S04]  /*28b0*/  @!UP1 UIADD3 UR6, UPT, UPT, -UR4, 0x100000, URZ ;  /* 0x0010000004069890 */ /* 0x000fc8000fffe1ff */
[----:B------:R-:W-:Y:S02]  /*28c0*/  @!UP1 USHF.L.U32 UR7, UR6, 0xb, URZ ;  /* 0x0000000b06079899 */ /* 0x000fe400080006ff */
[----:B------:R-:W-:Y:S01]  /*28d0*/  @!UP1 USHF.L.U32 UR6, UR6, 0x1, URZ ;  /* 0x0000000106069899 */ /* 0x000fe200080006ff */
[----:B-1----:R-:W-:Y:S01]  /*28e0*/  BAR.SYNC.DEFER_BLOCKING 0x0 ;  /* 0x0000000000007b1d */ /* 0x002fe20000010000 */
[----:B------:R-:W-:Y:S02]  /*28f0*/  SEL R44, RZ, 0x4, P5 ;  /* 0x00000004ff2c7807 */ /* 0x000fe40002800000 */
[----:B------:R-:W-:Y:S02]  /*2900*/  SEL R5, RZ, 0x7fff8, P4 ;  /* 0x0007fff8ff057807 */ /* 0x000fe40002000000 */
[----:B------:R-:W-:Y:S02]  /*2910*/  LOP3.LUT R45, R45, 0x3, RZ, 0xc0, !PT ;  /* 0x000000032d2d7812 */ /* 0x000fe400078ec0ff */
[----:B------:R-:W-:Y:S01]  /*2920*/  IADD3 R6, PT, PT, R48, R7, R6 ;  /* 0x0000000730067210 */ /* 0x000fe20007ffe006 */
[----:B------:R-:W-:Y:S01]  /*2930*/  VIADD R7, R2, 0xfffffffe ;  /* 0xfffffffe02077836 */ /* 0x000fe20000000000 */
[----:B------:R-:W-:-:S02]  /*2940*/  IADD3 R5, PT, PT, R45, R5, R44 ;  /* 0x000000052d057210 */ /* 0x000fc40007ffe02c */
[----:B------:R-:W-:Y:S02]  /*2950*/  LOP3.LUT R6, R6, 0xf, RZ, 0xc0, !PT ;  /* 0x0000000f06067812 */ /* 0x000fe400078ec0ff */
[----:B------:R-:W-:Y:S02]  /*2960*/  LOP3.LUT R3, R3, 0xf00, RZ, 0xe2, !PT ;  /* 0x00000f0003037812 */ /* 0x000fe400078ee2ff */
[----:B------:R-:W-:Y:S01]  /*2970*/  ISETP.GE.U32.AND P4, PT, R7, 0x7fffffdf, PT ;  /* 0x7fffffdf0700780c */ /* 0x000fe20003f86070 */
[----:B------:R-:W-:Y:S01]  /*2980*/  IMAD R7, R5, 0x10, R6 ;  /* 0x0000001005077824 */ /* 0x000fe200078e0206 */
[----:B------:R-:W-:Y:S01]  /*2990*/  ISETP.GE.U32.AND P6, PT, R8, 0x7fffffde, PT ;  /* 0x7fffffde0800780c */ /* 0x000fe20003fc6070 */
[----:B------:R-:W-:Y:S01]  /*29a0*/  IMAD R6, R4, 0x1000, R3 ;  /* 0x0000100004067824 */ /* 0x000fe200078e0203 */
[----:B--2---:R-:W-:Y:S01]  /*29b0*/  IADD3 R4, P3, PT, R102, UR16, RZ ;  /* 0x0000001066047c10 */ /* 0x004fe2000ff7e0ff */
[----:B------:R-:W-:Y:S01]  /*29c0*/  IMAD R3, R82, 0xf, RZ ;  /* 0x0000000f52037824 */ /* 0x000fe200078e02ff */
[----:B------:R-:W-:Y:S01]  /*29d0*/  LOP3.LUT R7, R7, 0xff, RZ, 0xc0, !PT ;  /* 0x000000ff07077812 */ /* 0x000fe200078ec0ff */
[----:B------:R-:W-:Y:S01]  /*29e0*/  VIADD R8, R2, 0xffffffff ;  /* 0xffffffff02087836 */ /* 0x000fe20000000000 */
[----:B------:R-:W-:Y:S01]  /*29f0*/  LEA.HI.X.SX32 R5, R103, UR17, 0x1, P3 ;  /* 0x0000001167057c11 */ /* 0x000fe200098f0eff */
[----:B------:R-:W1:Y:S02]  /*2a00*/  FENCE.VIEW.ASYNC.S ;  /* 0x00000000000073c6 */ /* 0x000e640000000000 */
[----:B-1----:R1:W2:Y:S01]  /*2a10*/  @!UP2 SYNCS.EXCH.64 URZ, [UR8], UR6 ;  /* 0x0000000608ffa5b2 */ /* 0x0022a20008000100 */
[----:B------:R-:W-:Y:S01]  /*2a20*/  IADD3 R10, P3, PT, R73, R4, RZ ;  /* 0x00000004490a7210 */ /* 0x000fe20007f7e0ff */
[----:B------:R-:W-:Y:S01]  /*2a30*/  IMAD.IADD R6, R6, 0x1, R7 ;  /* 0x0000000106067824 */ /* 0x000fe200078e0207 */
[----:B------:R-:W-:-:S02]  /*2a40*/  PRMT R44, RZ, 0x7610, R44 ;  /* 0x00007610ff2c7816 */ /* 0x000fc4000000002c */
[----:B------:R-:W-:Y:S02]  /*2a50*/  LEA.HI.X.SX32 R11, R3, R5, 0x1, P3 ;  /* 0x00000005030b7211 */ /* 0x000fe400018f0eff */
[----:B------:R-:W-:Y:S01]  /*2a60*/  ISETP.GE.U32.AND P3, PT, R8, 0x7fffffe0, PT ;  /* 0x7fffffe00800780c */ /* 0x000fe20003f66070 */
[----:B--2---:R-:W-:Y:S01]  /*2a70*/  BAR.SYNC.DEFER_BLOCKING 0x0 ;  /* 0x0000000000007b1d */ /* 0x004fe20000010000 */
[----:B------:R-:W-:Y:S02]  /*2a80*/  PRMT R3, RZ, 0x7610, R3 ;  /* 0x00007610ff037816 */ /* 0x000fe40000000003 */
[----:B------:R-:W-:Y:S02]  /*2a90*/  LOP3.LUT R70, R6, 0xffff, RZ, 0xc0, !PT ;  /* 0x0000ffff06467812 */ /* 0x000fe400078ec0ff */
[----:B------:R-:W-:Y:S02]  /*2aa0*/  PRMT R47, RZ, 0x7610, R47 ;  /* 0x00007610ff2f7816 */ /* 0x000fe4000000002f */
[----:B------:R-:W-:-:S02]  /*2ab0*/  SHF.R.U32.HI R9, RZ, 0xf, R70 ;  /* 0x0000000fff097819 */ /* 0x000fc40000011646 */
[----:B------:R-:W-:Y:S01]  /*2ac0*/  SHF.R.U32.HI R45, RZ, 0xe, R70 ;  /* 0x0000000eff2d7819 */ /* 0x000fe20000011646 */
[C---:B------:R-:W-:Y:S01]  /*2ad0*/  IMAD R53, R82.reuse, 0x22, RZ ;  /* 0x0000002252357824 */ /* 0x040fe200078e02ff */
[----:B------:R-:W-:Y:S02]  /*2ae0*/  PRMT R46, RZ, 0x7610, R46 ;  /* 0x00007610ff2e7816 */ /* 0x000fe4000000002e */
[----:B------:R-:W-:Y:S01]  /*2af0*/  LOP3.LUT P5, RZ, R45, 0x1, RZ, 0xc0, !PT ;  /* 0x000000012dff7812 */ /* 0x000fe200078ac0ff */
[----:B------:R-:W-:Y:S01]  /*2b00*/  IMAD R49, R82, 0x11, RZ ;  /* 0x0000001152317824 */ /* 0x000fe200078e02ff */
[----:B------:R-:W5:Y:S01]  /*2b10*/  @!P3 LDG.E.U16 R44, desc[UR22][R4.64] ;  /* 0x00000016042cb981 */ /* 0x000f62000c1e1500 */
[----:B------:R-:W-:-:S03]  /*2b20*/  IADD3 R6, P3, PT, R87, R4, RZ ;  /* 0x0000000457067210 */ /* 0x000fc60007f7e0ff */
[----:B------:R2:W5:Y:S01]  /*2b30*/  @!P1 LDG.E.U16 R3, desc[UR22][R10.64] ;  /* 0x000000160a039981 */ /* 0x000562000c1e1500 */
[CC--:B------:R-:W-:Y:S02]  /*2b40*/  LEA R8, P1, R82.reuse, R4.reuse, 0x2 ;  /* 0x0000000452087211 */ /* 0x0c0fe400078210ff */
[CC--:B------:R-:W-:Y:S02]  /*2b50*/  LEA.HI.X.SX32 R7, R82.reuse, R5.reuse, 0x1, P3 ;  /* 0x0000000552077211 */ /* 0x0c0fe400018f0eff */
[----:B------:R-:W-:Y:S02]  /*2b60*/  LOP3.LUT P3, RZ, R9, 0x1, RZ, 0xc0, !PT ;  /* 0x0000000109ff7812 */ /* 0x000fe4000786c0ff */
[----:B------:R-:W-:Y:S01]  /*2b70*/  LEA.HI.X.SX32 R9, R87, R5, 0x1, P1 ;  /* 0x0000000557097211 */ /* 0x000fe200008f0eff */
[----:B------:R-:W5:Y:S01]  /*2b80*/  @!P4 LDG.E.U16 R47, desc[UR22][R6.64] ;  /* 0x00000016062fc981 */ /* 0x000f62000c1e1500 */
[C---:B------:R-:W-:Y:S01]  /*2b90*/  LEA R50, P1, R82.reuse, R4, 0x5 ;  /* 0x0000000452327211 */ /* 0x040fe200078228ff */
[----:B--2---:R-:W-:-:S02]  /*2ba0*/  IMAD.SHL.U32 R11, R82, 0x10, RZ ;  /* 0x00000010520b7824 */ /* 0x004fc400078e00ff */
[----:B------:R-:W-:Y:S01]  /*2bb0*/  VIADD R10, R2, 0xfffffffb ;  /* 0xfffffffb020a7836 */ /* 0x000fe20000000000 */
[-C--:B------:R-:W-:Y:S01]  /*2bc0*/  IADD3 R52, P4, PT, R53, R4.reuse, RZ ;  /* 0x0000000435347210 */ /* 0x080fe20007f9e0ff */
[----:B------:R2:W5:Y:S01]  /*2bd0*/  @!P6 LDG.E.U16 R46, desc[UR22][R8.64] ;  /* 0x00000016082ee981 */ /* 0x000562000c1e1500 */
[-C--:B------:R-:W-:Y:S02]  /*2be0*/  LEA.HI.X.SX32 R51, R11, R5.reuse, 0x1, P1 ;  /* 0x000000050b337211 */ /* 0x080fe400008f0eff */
[----:B------:R-:W-:Y:S01]  /*2bf0*/  ISETP.GE.U32.AND P1, PT, R10, 0x7fffffdc, PT ;  /* 0x7fffffdc0a00780c */ /* 0x000fe20003f26070 */
[----:B------:R-:W-:Y:S01]  /*2c00*/  VIADD R10, R2, 0xfffffff6 ;  /* 0xfffffff6020a7836 */ /* 0x000fe20000000000 */
[----:B------:R-:W-:Y:S02]  /*2c10*/  PRMT R48, RZ, 0x7610, R48 ;  /* 0x00007610ff307816 */ /* 0x000fe40000000030 */
[----:B------:R-:W-:Y:S02]  /*2c20*/  LEA.HI.X.SX32 R53, R49, R5, 0x1, P4 ;  /* 0x0000000531357211 */ /* 0x000fe400020f0eff */
[----:B------:R-:W-:Y:S01]  /*2c30*/  PRMT R45, RZ, 0x7610, R45 ;  /* 0x00007610ff2d7816 */ /* 0x000fe2000000002d */
[----:B--2---:R-:W-:Y:S01]  /*2c40*/  IMAD R9, R82, 0x12, RZ ;  /* 0x0000001252097824 */ /* 0x004fe200078e02ff */
[----:B------:R-:W-:Y:S01]  /*2c50*/  ISETP.GE.U32.AND P4, PT, R10, 0x7fffffd7, PT ;  /* 0x7fffffd70a00780c */ /* 0x000fe20003f86070 */
[----:B------:R-:W5:Y:S01]  /*2c60*/  @P5 LDG.E.U16 R48, desc[UR22][R52.64] ;  /* 0x0000001634305981 */ /* 0x000f62000c1e1500 */
[C---:B------:R-:W-:Y:S01]  /*2c70*/  IMAD R89, R82.reuse, 0x9, RZ ;  /* 0x0000000952597824 */ /* 0x040fe200078e02ff */
[----:B------:R-:W-:Y:S01]  /*2c80*/  SHF.R.U32.HI R49, RZ, 0xd, R70 ;  /* 0x0000000dff317819 */ /* 0x000fe20000011646 */
[C---:B------:R-:W-:Y:S01]  /*2c90*/  IMAD.SHL.U32 R88, R82.reuse, 0x4, RZ ;  /* 0x0000000452587824 */ /* 0x040fe200078e00ff */
[-C--:B------:R-:W-:Y:S01]  /*2ca0*/  IADD3 R10, P5, PT, R9, R4.reuse, RZ ;  /* 0x00000004090a7210 */ /* 0x080fe20007fbe0ff */
[----:B------:R2:W5:Y:S01]  /*2cb0*/  @P3 LDG.E.U16 R45, desc[UR22][R50.64] ;  /* 0x00000016322d3981 */ /* 0x000562000c1e1500 */
[----:B------:R-:W-:-:S02]  /*2cc0*/  LEA R6, P3, R82, R4, 0x3 ;  /* 0x0000000452067211 */ /* 0x000fc400078618ff */
[-C--:B------:R-:W-:Y:S02]  /*2cd0*/  LEA.HI.X.SX32 R11, R89, R5.reuse, 0x1, P5 ;  /* 0x00000005590b7211 */ /* 0x080fe400028f0eff */
[----:B------:R-:W-:Y:S01]  /*2ce0*/  LOP3.LUT P5, RZ, R49, 0x1, RZ, 0xc0, !PT ;  /* 0x0000000131ff7812 */ /* 0x000fe200078ac0ff */
[----:B------:R-:W-:Y:S01]  /*2cf0*/  VIADD R8, R2, 0xfffffff7 ;  /* 0xfffffff702087836 */ /* 0x000fe20000000000 */
[----:B------:R-:W-:Y:S01]  /*2d00*/  LEA.HI.X.SX32 R7, R88, R5, 0x1, P3 ;  /* 0x0000000558077211 */ /* 0x000fe200018f0eff */
[C---:B------:R-:W-:Y:S01]  /*2d10*/  IMAD R55, R82.reuse, 0x24, RZ ;  /* 0x0000002452377824 */ /* 0x040fe200078e02ff */
[----:B------:R-:W-:Y:S02]  /*2d20*/  PRMT R49, RZ, 0x7610, R49 ;  /* 0x00007610ff317816 */ /* 0x000fe40000000031 */
[----:B--2---:R-:W-:Y:S01]  /*2d30*/  PRMT R51, RZ, 0x7610, R51 ;  /* 0x00007610ff337816 */ /* 0x004fe20000000033 */
[----:B------:R-:W-:Y:S01]  /*2d40*/  IMAD.SHL.U32 R90, R82, 0x8, RZ ;  /* 0x00000008525a7824 */ /* 0x000fe200078e00ff */
[----:B------:R-:W-:-:S02]  /*2d50*/  ISETP.GE.U32.AND P3, PT, R8, 0x7fffffd8, PT ;  /* 0x7fffffd80800780c */ /* 0x000fc40003f66070 */
[----:B------:R2:W5:Y:S01]  /*2d60*/  @!P4 LDG.E.U16 R49, desc[UR22][R10.64] ;  /* 0x000000160a31c981 */ /* 0x000562000c1e1500 */
[----:B------:R-:W-:-:S03]  /*2d70*/  LEA R8, P4, R82, R4, 0x4 ;  /* 0x0000000452087211 */ /* 0x000fc600078820ff */
[----:B------:R3:W5:Y:S01]  /*2d80*/  @!P1 LDG.E.U16 R51, desc[UR22][R6.64] ;  /* 0x0000001606339981 */ /* 0x000762000c1e1500 */
[----:B------:R-:W-:Y:S01]  /*2d90*/  IADD3 R54, P1, PT, R55, R4, RZ ;  /* 0x0000000437367210 */ /* 0x000fe20007f3e0ff */
[----:B------:R-:W-:Y:S01]  /*2da0*/  VIADD R50, R2, 0xfffffffa ;  /* 0xfffffffa02327836 */ /* 0x000fe20000000000 */
[----:B------:R-:W-:Y:S02]  /*2db0*/  SHF.R.U32.HI R52, RZ, 0xc, R70 ;  /* 0x0000000cff347819 */ /* 0x000fe40000011646 */
[-C--:B------:R-:W-:Y:S02]  /*2dc0*/  LEA.HI.X.SX32 R55, R9, R5.reuse, 0x1, P1 ;  /* 0x0000000509377211 */ /* 0x080fe400008f0eff */
[----:B------:R-:W-:Y:S02]  /*2dd0*/  LEA.HI.X.SX32 R9, R90, R5, 0x1, P4 ;  /* 0x000000055a097211 */ /* 0x000fe400020f0eff */
[----:B------:R-:W-:Y:S02]  /*2de0*/  LOP3.LUT P4, RZ, R52, 0x1, RZ, 0xc0, !PT ;  /* 0x0000000134ff7812 */ /* 0x000fe4000788c0ff */
[----:B------:R-:W-:-:S02]  /*2df0*/  ISETP.GE.U32.AND P1, PT, R50, 0x7fffffdb, PT ;  /* 0x7fffffdb3200780c */ /* 0x000fc40003f26070 */
[----:B------:R-:W-:Y:S01]  /*2e00*/  PRMT R52, RZ, 0x7610, R52 ;  /* 0x00007610ff347816 */ /* 0x000fe20000000034 */
[C---:B--2---:R-:W-:Y:S01]  /*2e10*/  IMAD R11, R82.reuse, 0x26, RZ ;  /* 0x00000026520b7824 */ /* 0x044fe200078e02ff */
[----:B------:R-:W-:Y:S01]  /*2e20*/  PRMT R50, RZ, 0x7610, R50 ;  /* 0x00007610ff327816 */ /* 0x000fe20000000032 */
[C---:B------:R-:W-:Y:S02]  /*2e30*/  IMAD R91, R82.reuse, 0xa, RZ ;  /* 0x0000000a525b7824 */ /* 0x040fe400078e02ff */
[C---:B---3--:R-:W-:Y:S01]  /*2e40*/  IMAD R7, R82.reuse, 0x13, RZ ;  /* 0x0000001352077824 */ /* 0x048fe200078e02ff */
[----:B------:R2:W5:Y:S01]  /*2e50*/  @!P3 LDG.E.U16 R52, desc[UR22][R8.64] ;  /* 0x000000160834b981 */ /* 0x000562000c1e1500 */
[-C--:B------:R-:W-:Y:S01]  /*2e60*/  IADD3 R10, P3, PT, R11, R4.reuse, RZ ;  /* 0x000000040b0a7210 */ /* 0x080fe20007f7e0ff */
[----:B------:R-:W-:Y:S02]  /*2e70*/  IMAD R92, R82, 0x5, RZ ;  /* 0x00000005525c7824 */ /* 0x000fe400078e02ff */
[----:B------:R3:W5:Y:S01]  /*2e80*/  @P5 LDG.E.U16 R50, desc[UR22][R54.64] ;  /* 0x0000001636325981 */ /* 0x000762000c1e1500 */
[----:B------:R-:W-:-:S02]  /*2e90*/  IADD3 R6, P5, PT, R91, R4, RZ ;  /* 0x000000045b067210 */ /* 0x000fc40007fbe0ff */
[----:B------:R-:W-:Y:S01]  /*2ea0*/  SHF.R.U32.HI R56, RZ, 0xb, R70 ;  /* 0x0000000bff387819 */ /* 0x000fe20000011646 */
[----:B------:R-:W-:Y:S01]  /*2eb0*/  VIADD R53, R2, 0xfffffff5 ;  /* 0xfffffff502357836 */ /* 0x000fe20000000000 */
[-C--:B------:R-:W-:Y:S02]  /*2ec0*/  LEA.HI.X.SX32 R11, R7, R5.reuse, 0x1, P3 ;  /* 0x00000005070b7211 */ /* 0x080fe400018f0eff */
[----:B------:R-:W-:Y:S02]  /*2ed0*/  LEA.HI.X.SX32 R7, R92, R5, 0x1, P5 ;  /* 0x000000055c077211 */ /* 0x000fe400028f0eff */
[----:B------:R-:W-:Y:S02]  /*2ee0*/  LOP3.LUT P5, RZ, R56, 0x1, RZ, 0xc0, !PT ;  /* 0x0000000138ff7812 */ /* 0x000fe400078ac0ff */
[----:B------:R-:W-:Y:S01]  /*2ef0*/  PRMT R56, RZ, 0x7610, R56 ;  /* 0x00007610ff387816 */ /* 0x000fe20000000038 */
[----:B------:R-:W-:Y:S01]  /*2f00*/  IMAD R57, R82, 0x14, RZ ;  /* 0x0000001452397824 */ /* 0x000fe200078e02ff */
[----:B------:R-:W-:-:S02]  /*2f10*/  ISETP.GE.U32.AND P3, PT, R53, 0x7fffffd6, PT ;  /* 0x7fffffd63500780c */ /* 0x000fc40003f66070 */
[----:B------:R-:W-:Y:S01]  /*2f20*/  PRMT R53, RZ, 0x7610, R53 ;  /* 0x00007610ff357816 */ /* 0x000fe20000000035 */
[----:B------:R-:W-:Y:S01]  /*2f30*/  IMAD R59, R82, 0x28, RZ ;  /* 0x00000028523b7824 */ /* 0x000fe200078e02ff */
[----:B------:R-:W5:Y:S01]  /*2f40*/  @!P1 LDG.E.U16 R56, desc[UR22][R6.64] ;  /* 0x0000001606389981 */ /* 0x000f62000c1e1500 */
[-C--:B--2---:R-:W-:Y:S01]  /*2f50*/  IADD3 R8, P1, PT, R57, R4.reuse, RZ ;  /* 0x0000000439087210 */ /* 0x084fe20007f3e0ff */
[----:B---3--:R-:W-:Y:S01]  /*2f60*/  VIADD R54, R2, 0xfffffff4 ;  /* 0xfffffff402367836 */ /* 0x008fe20000000000 */
[----:B------:R-:W-:Y:S01]  /*2f70*/  PRMT R55, RZ, 0x7610, R55 ;  /* 0x00007610ff377816 */ /* 0x000fe20000000037 */
[----:B------:R2:W5:Y:S01]  /*2f80*/  @P4 LDG.E.U16 R53, desc[UR22][R10.64] ;  /* 0x000000160a354981 */ /* 0x000562000c1e1500 */
[----:B------:R-:W-:Y:S02]  /*2f90*/  IADD3 R58, P4, PT, R59, R4, RZ ;  /* 0x000000043b3a7210 */ /* 0x000fe40007f9e0ff */
[----:B------:R-:W-:Y:S02]  /*2fa0*/  LEA.HI.X.SX32 R9, R91, R5, 0x1, P1 ;  /* 0x000000055b097211 */ /* 0x000fe400008f0eff */
[----:B------:R-:W-:-:S02]  /*2fb0*/  SHF.R.U32.HI R60, RZ, 0xa, R70 ;  /* 0x0000000aff3c7819 */ /* 0x000fc40000011646 */
[----:B------:R-:W-:Y:S01]  /*2fc0*/  ISETP.GE.U32.AND P1, PT, R54, 0x7fffffd5, PT ;  /* 0x7fffffd53600780c */ /* 0x000fe20003f26070 */
[C---:B------:R-:W-:Y:S01]  /*2fd0*/  IMAD R61, R82.reuse, 0x16, RZ ;  /* 0x00000016523d7824 */ /* 0x040fe200078e02ff */
[----:B------:R-:W-:Y:S01]  /*2fe0*/  PRMT R54, RZ, 0x7610, R54 ;  /* 0x00007610ff367816 */ /* 0x000fe20000000036 */
[----:B--2---:R-:W-:Y:S01]  /*2ff0*/  IMAD R11, R82, 0x2a, RZ ;  /* 0x0000002a520b7824 */ /* 0x004fe200078e02ff */
[----:B------:R-:W-:Y:S01]  /*3000*/  LEA.HI.X.SX32 R59, R57, R5, 0x1, P4 ;  /* 0x00000005393b7211 */ /* 0x000fe200020f0eff */
[----:B------:R-:W5:Y:S01]  /*3010*/  @!P3 LDG.E.U16 R55, desc[UR22][R8.64] ;  /* 0x000000160837b981 */ /* 0x000f62000c1e1500 */
[----:B------:R-:W-:Y:S01]  /*3020*/  LOP3.LUT P4, RZ, R60, 0x1, RZ, 0xc0, !PT ;  /* 0x000000013cff7812 */ /* 0x000fe2000788c0ff */
[C---:B------:R-:W-:Y:S01]  /*3030*/  IMAD R7, R82.reuse, 0x15, RZ ;  /* 0x0000001552077824 */ /* 0x040fe200078e02ff */
[-C--:B------:R-:W-:Y:S01]  /*3040*/  IADD3 R10, P3, PT, R11, R4.reuse, RZ ;  /* 0x000000040b0a7210 */ /* 0x080fe20007f7e0ff */
[----:B------:R2:W5:Y:S01]  /*3050*/  @P5 LDG.E.U16 R54, desc[UR22][R58.64] ;  /* 0x000000163a365981 */ /* 0x000562000c1e1500 */
[----:B------:R-:W-:Y:S01]  /*3060*/  SHF.R.U32.HI R57, RZ, 0x9, R70 ;  /* 0x00000009ff397819 */ /* 0x000fe20000011646 */
[----:B------:R-:W-:Y:S01]  /*3070*/  IMAD R93, R82, 0xb, RZ ;  /* 0x0000000b525d7824 */ /* 0x000fe200078e02ff */
[----:B------:R-:W-:-:S02]  /*3080*/  IADD3 R6, P5, PT, R61, R4, RZ ;  /* 0x000000043d067210 */ /* 0x000fc40007fbe0ff */
[-C--:B------:R-:W-:Y:S02]  /*3090*/  LEA.HI.X.SX32 R11, R7, R5.reuse, 0x1, P3 ;  /* 0x00000005070b7211 */ /* 0x080fe400018f0eff */
[----:B------:R-:W-:Y:S02]  /*30a0*/  LOP3.LUT P3, RZ, R57, 0x1, RZ, 0xc0, !PT ;  /* 0x0000000139ff7812 */ /* 0x000fe4000786c0ff */
[----:B------:R-:W-:Y:S02]  /*30b0*/  PRMT R57, RZ, 0x7610, R57 ;  /* 0x00007610ff397816 */ /* 0x000fe40000000039 */
[----:B--2---:R-:W-:Y:S01]  /*30c0*/  PRMT R58, RZ, 0x7610, R58 ;  /* 0x00007610ff3a7816 */ /* 0x004fe2000000003a */
[C---:B------:R-:W-:Y:S01]  /*30d0*/  IMAD R63, R82.reuse, 0x2c, RZ ;  /* 0x0000002c523f7824 */ /* 0x040fe200078e02ff */
[----:B------:R-:W-:Y:S01]  /*30e0*/  LEA.HI.X.SX32 R7, R93, R5, 0x1, P5 ;  /* 0x000000055d077211 */ /* 0x000fe200028f0eff */
[C---:B------:R-:W-:Y:S01]  /*30f0*/  IMAD R65, R82.reuse, 0x2e, RZ ;  /* 0x0000002e52417824 */ /* 0x040fe200078e02ff */
[----:B------:R-:W-:Y:S01]  /*3100*/  SHF.R.U32.HI R60, RZ, 0x8, R70 ;  /* 0x00000008ff3c7819 */ /* 0x000fe20000011646 */
[----:B------:R-:W5:Y:S01]  /*3110*/  @P4 LDG.E.U16 R57, desc[UR22][R10.64] ;  /* 0x000000160a394981 */ /* 0x000f62000c1e1500 */
[----:B------:R-:W-:-:S02]  /*3120*/  IMAD R9, R82, 0x17, RZ ;  /* 0x0000001752097824 */ /* 0x000fc400078e02ff */
[----:B------:R-:W-:Y:S01]  /*3130*/  LOP3.LUT P5, RZ, R60, 0x1, RZ, 0xc0, !PT ;  /* 0x000000013cff7812 */ /* 0x000fe200078ac0ff */
[----:B------:R2:W5:Y:S01]  /*3140*/  @!P1 LDG.E.U16 R58, desc[UR22][R6.64] ;  /* 0x00000016063a9981 */ /* 0x000562000c1e1500 */
[-C--:B------:R-:W-:Y:S01]  /*3150*/  IADD3 R62, P1, PT, R63, R4.reuse, RZ ;  /* 0x000000043f3e7210 */ /* 0x080fe20007f3e0ff */
[C---:B------:R-:W-:Y:S01]  /*3160*/  VIADD R60, R2.reuse, 0xfffffff9 ;  /* 0xfffffff9023c7836 */ /* 0x040fe20000000000 */
[----:B------:R-:W-:Y:S01]  /*3170*/  IADD3 R64, P4, PT, R65, R4, RZ ;  /* 0x0000000441407210 */ /* 0x000fe20007f9e0ff */
[----:B------:R-:W-:Y:S01]  /*3180*/  VIADD R8, R2, 0xfffffffc ;  /* 0xfffffffc02087836 */ /* 0x000fe20000000000 */
[----:B------:R-:W-:Y:S01]  /*3190*/  PRMT R59, RZ, 0x7610, R59 ;  /* 0x00007610ff3b7816 */ /* 0x000fe2000000003b */
[----:B------:R-:W-:Y:S01]  /*31a0*/  IMAD R94, R82, 0x6, RZ ;  /* 0x00000006525e7824 */ /* 0x000fe200078e02ff */
[-C--:B------:R-:W-:Y:S02]  /*31b0*/  LEA.HI.X.SX32 R63, R61, R5.reuse, 0x1, P1 ;  /* 0x000000053d3f7211 */ /* 0x080fe400008f0eff */
[----:B------:R-:W-:-:S02]  /*31c0*/  LEA.HI.X.SX32 R65, R9, R5, 0x1, P4 ;  /* 0x0000000509417211 */ /* 0x000fc400020f0eff */
[----:B------:R-:W-:Y:S01]  /*31d0*/  ISETP.GE.U32.AND P4, PT, R60, 0x7fffffda, PT ;  /* 0x7fffffda3c00780c */ /* 0x000fe20003f86070 */
[----:B------:R-:W-:Y:S01]  /*31e0*/  IMAD R95, R82, 0xc, RZ ;  /* 0x0000000c525f7824 */ /* 0x000fe200078e02ff */
[----:B------:R-:W-:Y:S01]  /*31f0*/  ISETP.GE.U32.AND P1, PT, R8, 0x7fffffdd, PT ;  /* 0x7fffffdd0800780c */ /* 0x000fe20003f26070 */
[----:B------:R3:W5:Y:S01]  /*3200*/  @P3 LDG.E.U16 R59, desc[UR22][R62.64] ;  /* 0x000000163e3b3981 */ /* 0x000762000c1e1500 */
[----:B------:R-:W-:Y:S01]  /*3210*/  PRMT R60, RZ, 0x7610, R60 ;  /* 0x00007610ff3c7816 */ /* 0x000fe2000000003c */
[----:B------:R-:W-:Y:S01]  /*3220*/  IMAD R96, R82, 0x3, RZ ;  /* 0x0000000352607824 */ /* 0x000fe200078e02ff */
[-C--:B--2---:R-:W-:Y:S01]  /*3230*/  IADD3 R6, P3, PT, R94, R4.reuse, RZ ;  /* 0x000000045e067210 */ /* 0x084fe20007f7e0ff */
[----:B------:R-:W-:Y:S01]  /*3240*/  VIADD R9, R2, 0xfffffff3 ;  /* 0xfffffff302097836 */ /* 0x000fe20000000000 */
[----:B------:R-:W-:Y:S02]  /*3250*/  PRMT R77, RZ, 0x7610, R77 ;  /* 0x00007610ff4d7816 */ /* 0x000fe4000000004d */
[----:B------:R2:W5:Y:S01]  /*3260*/  @P5 LDG.E.U16 R60, desc[UR22][R64.64] ;  /* 0x00000016403c5981 */ /* 0x000562000c1e1500 */
[----:B------:R-:W-:Y:S01]  /*3270*/  IADD3 R8, P5, PT, R95, R4, RZ ;  /* 0x000000045f087210 */ /* 0x000fe20007fbe0ff */
[----:B------:R-:W-:Y:S01]  /*3280*/  IMAD R61, R82, 0x18, RZ ;  /* 0x00000018523d7824 */ /* 0x000fe200078e02ff */
[----:B------:R-:W-:-:S02]  /*3290*/  LEA.HI.X.SX32 R7, R96, R5, 0x1, P3 ;  /* 0x0000000560077211 */ /* 0x000fc400018f0eff */
[----:B------:R-:W-:Y:S02]  /*32a0*/  SHF.R.U32.HI R10, RZ, 0x7, R70 ;  /* 0x00000007ff0a7819 */ /* 0x000fe40000011646 */
[----:B------:R-:W-:Y:S02]  /*32b0*/  ISETP.GE.U32.AND P3, PT, R9, 0x7fffffd4, PT ;  /* 0x7fffffd40900780c */ /* 0x000fe40003f66070 */
[----:B------:R-:W-:Y:S01]  /*32c0*/  PRMT R72, RZ, 0x7610, R72 ;  /* 0x00007610ff487816 */ /* 0x000fe20000000048 */
[----:B------:R-:W-:Y:S01]  /*32d0*/  IMAD R11, R82, 0x30, RZ ;  /* 0x00000030520b7824 */ /* 0x000fe200078e02ff */
[-C--:B------:R-:W-:Y:S01]  /*32e0*/  LEA.HI.X.SX32 R9, R94, R5.reuse, 0x1, P5 ;  /* 0x000000055e097211 */ /* 0x080fe200028f0eff */
[----:B------:R4:W5:Y:S01]  /*32f0*/  @!P1 LDG.E.U16 R77, desc[UR22][R6.64] ;  /* 0x00000016064d9981 */ /* 0x000962000c1e1500 */
[----:B------:R-:W-:Y:S01]  /*3300*/  LOP3.LUT P5, RZ, R10, 0x1, RZ, 0xc0, !PT ;  /* 0x000000010aff7812 */ /* 0x000fe200078ac0ff */
[C---:B---3--:R-:W-:Y:S01]  /*3310*/  VIADD R63, R2.reuse, 0xfffffff8 ;  /* 0xfffffff8023f7836 */ /* 0x048fe20000000000 */
[-C--:B------:R-:W-:Y:S01]  /*3320*/  IADD3 R10, P1, PT, R61, R4.reuse, RZ ;  /* 0x000000043d0a7210 */ /* 0x080fe20007f3e0ff */
[----:B------:R3:W5:Y:S01]  /*3330*/  @!P4 LDG.E.U16 R72, desc[UR22][R8.64] ;  /* 0x000000160848c981 */ /* 0x000762000c1e1500 */
[----:B------:R-:W-:Y:S01]  /*3340*/  IADD3 R62, P4, PT, R11, R4, RZ ;  /* 0x000000040b3e7210 */ /* 0x000fe20007f9e0ff */
[----:B--2---:R-:W-:Y:S01]  /*3350*/  VIADD R64, R2, 0xfffffff2 ;  /* 0xfffffff202407836 */ /* 0x004fe20000000000 */
[----:B------:R-:W-:Y:S01]  /*3360*/  PRMT R74, RZ, 0x7610, R74 ;  /* 0x00007610ff4a7816 */ /* 0x000fe2000000004a */
[----:B------:R-:W-:Y:S01]  /*3370*/  IMAD R97, R82, 0xe, RZ ;  /* 0x0000000e52617824 */ /* 0x000fe200078e02ff */
[----:B------:R-:W-:-:S02]  /*3380*/  LEA.HI.X.SX32 R11, R95, R5, 0x1, P1 ;  /* 0x000000055f0b7211 */ /* 0x000fc400008f0eff */
[----:B------:R-:W-:Y:S02]  /*3390*/  ISETP.GE.U32.AND P1, PT, R63, 0x7fffffd9, PT ;  /* 0x7fffffd93f00780c */ /* 0x000fe40003f26070 */
[-C--:B------:R-:W-:Y:S01]  /*33a0*/  LEA.HI.X.SX32 R63, R61, R5.reuse, 0x1, P4 ;  /* 0x000000053d3f7211 */ /* 0x080fe200020f0eff */
[----:B------:R-:W-:Y:S01]  /*33b0*/  IMAD R61, R82, 0x1a, RZ ;  /* 0x0000001a523d7824 */ /* 0x000fe200078e02ff */
[----:B------:R-:W-:Y:S01]  /*33c0*/  PRMT R78, RZ, 0x7610, R78 ;  /* 0x00007610ff4e7816 */ /* 0x000fe2000000004e */
[----:B------:R-:W5:Y:S01]  /*33d0*/  @!P3 LDG.E.U16 R74, desc[UR22][R10.64] ;  /* 0x000000160a4ab981 */ /* 0x000f62000c1e1500 */
[----:B------:R-:W-:Y:S01]  /*33e0*/  ISETP.GE.U32.AND P4, PT, R64, 0x7fffffd3, PT ;  /* 0x7fffffd34000780c */ /* 0x000fe20003f86070 */
[----:B------:R-:W-:Y:S01]  /*33f0*/  IMAD R98, R82, 0x7, RZ ;  /* 0x0000000752627824 */ /* 0x000fe200078e02ff */
[-C--:B----4-:R-:W-:Y:S01]  /*3400*/  IADD3 R6, P3, PT, R97, R4.reuse, RZ ;  /* 0x0000000461067210 */ /* 0x090fe20007f7e0ff */
[----:B---3--:R-:W-:Y:S01]  /*3410*/  VIADD R9, R2, 0xfffffff1 ;  /* 0xfffffff102097836 */ /* 0x008fe20000000000 */
[----:B------:R-:W-:Y:S01]  /*3420*/  IADD3 R8, P6, PT, R61, R4, RZ ;  /* 0x000000043d087210 */ /* 0x000fe20007fde0ff */
[----:B------:R-:W-:Y:S01]  /*3430*/  IMAD R99, R82, 0xd, RZ ;  /* 0x0000000d52637824 */ /* 0x000fe200078e02ff */
[----:B------:R-:W-:Y:S01]  /*3440*/  PRMT R79, RZ, 0x7610, R79 ;  /* 0x00007610ff4f7816 */ /* 0x000fe2000000004f */
[----:B------:R2:W5:Y:S01]  /*3450*/  @P5 LDG.E.U16 R78, desc[UR22][R62.64] ;  /* 0x000000163e4e5981 */ /* 0x000562000c1e1500 */
[----:B------:R-:W-:-:S02]  /*3460*/  LEA.HI.X.SX32 R7, R98, R5, 0x1, P3 ;  /* 0x0000000562077211 */ /* 0x000fc400018f0eff */
[----:B------:R-:W-:Y:S02]  /*3470*/  ISETP.GE.U32.AND P5, PT, R9, 0x7fffffd2, PT ;  /* 0x7fffffd20900780c */ /* 0x000fe40003fa6070 */
[----:B------:R-:W-:Y:S01]  /*3480*/  PRMT R81, RZ, 0x7610, R81 ;  /* 0x00007610ff517816 */ /* 0x000fe20000000051 */
[----:B------:R-:W5:Y:S01]  /*3490*/  @!P1 LDG.E.U16 R79, desc[UR22][R6.64] ;  /* 0x00000016064f9981 */ /* 0x000f62000c1e1500 */
[----:B------:R-:W-:Y:S01]  /*34a0*/  LEA.HI.X.SX32 R9, R99, R5, 0x1, P6 ;  /* 0x0000000563097211 */ /* 0x000fe200030f0eff */
[C---:B--2---:R-:W-:Y:S02]  /*34b0*/  IMAD R63, R82.reuse, 0x32, RZ ;  /* 0x00000032523f7824 */ /* 0x044fe400078e02ff */
[C---:B------:R-:W-:Y:S02]  /*34c0*/  IMAD R11, R82.reuse, 0x19, RZ ;  /* 0x00000019520b7824 */ /* 0x040fe400078e02ff */
[----:B------:R2:W5:Y:S01]  /*34d0*/  @!P4 LDG.E.U16 R81, desc[UR22][R8.64] ;  /* 0x000000160851c981 */ /* 0x000562000c1e1500 */
[C---:B------:R-:W-:Y:S01]  /*34e0*/  IMAD R65, R82.reuse, 0x34, RZ ;  /* 0x0000003452417824 */ /* 0x040fe200078e02ff */
[----:B------:R-:W-:Y:S01]  /*34f0*/  IADD3 R62, P1, PT, R63, R4, RZ ;  /* 0x000000043f3e7210 */ /* 0x000fe20007f3e0ff */
[----:B------:R-:W-:-:S02]  /*3500*/  IMAD R101, R82, 0x36, RZ ;  /* 0x0000003652657824 */ /* 0x000fc400078e02ff */
[C---:B------:R-:W-:Y:S01]  /*3510*/  IMAD R67, R82.reuse, 0x1b, RZ ;  /* 0x0000001b52437824 */ /* 0x040fe200078e02ff */
[-C--:B------:R-:W-:Y:S01]  /*3520*/  IADD3 R64, P4, PT, R65, R4.reuse, RZ ;  /* 0x0000000441407210 */ /* 0x080fe20007f9e0ff */
[C---:B------:R-:W-:Y:S01]  /*3530*/  IMAD R109, R82.reuse, 0x3a, RZ ;  /* 0x0000003a526d7824 */ /* 0x040fe200078e02ff */
[-C--:B------:R-:W-:Y:S01]  /*3540*/  LEA.HI.X.SX32 R63, R11, R5.reuse, 0x1, P1 ;  /* 0x000000050b3f7211 */ /* 0x080fe200008f0eff */
[C---:B--2---:R-:W-:Y:S01]  /*3550*/  IMAD R9, R82.reuse, 0x3c, RZ ;  /* 0x0000003c52097824 */ /* 0x044fe200078e02ff */
[-C--:B------:R-:W-:Y:S01]  /*3560*/  IADD3 R66, P1, PT, R101, R4.reuse, RZ ;  /* 0x0000000465427210 */ /* 0x080fe20007f3e0ff */
[C---:B------:R-:W-:Y:S01]  /*3570*/  IMAD R107, R82.reuse, 0x38, RZ ;  /* 0x00000038526b7824 */ /* 0x040fe200078e02ff */
[----:B------:R-:W-:Y:S01]  /*3580*/  SHF.R.U32.HI R10, RZ, 0x6, R70 ;  /* 0x00000006ff0a7819 */ /* 0x000fe20000011646 */
[C---:B------:R-:W-:Y:S01]  /*3590*/  IMAD R69, R82.reuse, 0x1d, RZ ;  /* 0x0000001d52457824 */ /* 0x040fe200078e02ff */
[----:B------:R-:W-:Y:S01]  /*35a0*/  LEA.HI.X.SX32 R65, R61, R5, 0x1, P4 ;  /* 0x000000053d417211 */ /* 0x000fe200020f0eff */
[C---:B------:R-:W-:Y:S01]  /*35b0*/  IMAD R11, R82.reuse, 0x3e, RZ ;  /* 0x0000003e520b7824 */ /* 0x040fe200078e02ff */
[-C--:B------:R-:W-:Y:S01]  /*35c0*/  IADD3 R8, P6, PT, R9, R4.reuse, RZ ;  /* 0x0000000409087210 */ /* 0x080fe20007fde0ff */
[----:B------:R-:W-:Y:S01]  /*35d0*/  IMAD R71, R82, 0x1c, RZ ;  /* 0x0000001c52477824 */ /* 0x000fe200078e02ff */
[----:B------:R-:W-:-:S02]  /*35e0*/  IADD3 R6, P4, PT, R109, R4, RZ ;  /* 0x000000046d067210 */ /* 0x000fc40007f9e0ff */
[-C--:B------:R-:W-:Y:S02]  /*35f0*/  LEA.HI.X.SX32 R67, R67, R5.reuse, 0x1, P1 ;  /* 0x0000000543437211 */ /* 0x080fe400008f0eff */
[----:B------:R-:W-:Y:S02]  /*3600*/  LOP3.LUT P3, RZ, R10, 0x1, RZ, 0xc0, !PT ;  /* 0x000000010aff7812 */ /* 0x000fe4000786c0ff */
[----:B------:R-:W-:Y:S01]  /*3610*/  IADD3 R68, P1, PT, R107, R4, RZ ;  /* 0x000000046b447210 */ /* 0x000fe20007f3e0ff */
[----:B------:R-:W-:Y:S01]  /*3620*/  IMAD R75, R82, 0x1f, RZ ;  /* 0x0000001f524b7824 */ /* 0x000fe200078e02ff */
[----:B------:R-:W-:Y:S02]  /*3630*/  SHF.R.U32.HI R61, RZ, 0x5, R70 ;  /* 0x00000005ff3d7819 */ /* 0x000fe40000011646 */
[-C--:B------:R-:W-:Y:S02]  /*3640*/  LEA.HI.X.SX32 R9, R73, R5.reuse, 0x1, P6 ;  /* 0x0000000549097211 */ /* 0x080fe400030f0eff */
[----:B------:R-:W-:-:S02]  /*3650*/  LEA.HI.X.SX32 R7, R69, R5, 0x1, P4 ;  /* 0x0000000545077211 */ /* 0x000fc400020f0eff */
[-C--:B------:R-:W-:Y:S02]  /*3660*/  IADD3 R10, P6, PT, R11, R4.reuse, RZ ;  /* 0x000000040b0a7210 */ /* 0x080fe40007fde0ff */
[CC--:B------:R-:W-:Y:S02]  /*3670*/  LEA.HI.X.SX32 R69, R71.reuse, R5.reuse, 0x1, P1 ;  /* 0x0000000547457211 */ /* 0x0c0fe400008f0eff */
[----:B------:R-:W-:Y:S02]  /*3680*/  IADD3 R4, P4, PT, R71, R4, RZ ;  /* 0x0000000447047210 */ /* 0x000fe40007f9e0ff */
[----:B------:R-:W-:Y:S02]  /*3690*/  SHF.R.U32.HI R71, RZ, 0x4, R70 ;  /* 0x00000004ff477819 */ /* 0x000fe40000011646 */
[----:B------:R-:W-:Y:S02]  /*36a0*/  LOP3.LUT P1, RZ, R61, 0x1, RZ, 0xc0, !PT ;  /* 0x000000013dff7812 */ /* 0x000fe4000782c0ff */
[----:B------:R-:W-:-:S02]  /*36b0*/  LEA.HI.X.SX32 R11, R75, R5, 0x1, P6 ;  /* 0x000000054b0b7211 */ /* 0x000fc400030f0eff */
[----:B------:R-:W-:Y:S02]  /*36c0*/  PRMT R61, RZ, 0x7610, R61 ;  /* 0x00007610ff3d7816 */ /* 0x000fe4000000003d */
[----:B------:R-:W-:Y:S02]  /*36d0*/  LEA.HI.X.SX32 R5, R97, R5, 0x1, P4 ;  /* 0x0000000561057211 */ /* 0x000fe400020f0eff */
[----:B------:R-:W-:Y:S02]  /*36e0*/  PRMT R76, RZ, 0x7610, R76 ;  /* 0x00007610ff4c7816 */ /* 0x000fe4000000004c */
[----:B------:R-:W-:Y:S01]  /*36f0*/  LOP3.LUT P4, RZ, R71, 0x1, RZ, 0xc0, !PT ;  /* 0x0000000147ff7812 */ /* 0x000fe2000788c0ff */
[----:B------:R-:W5:Y:S01]  /*3700*/  @P3 LDG.E.U16 R61, desc[UR22][R62.64] ;  /* 0x000000163e3d3981 */ /* 0x000f62000c1e1500 */
[--C-:B------:R-:W-:Y:S02]  /*3710*/  SHF.R.U32.HI R73, RZ, 0x2, R70.reuse ;  /* 0x00000002ff497819 */ /* 0x100fe40000011646 */
[----:B------:R-:W-:Y:S01]  /*3720*/  SHF.R.U32.HI R71, RZ, 0x3, R70 ;  /* 0x00000003ff477819 */ /* 0x000fe20000011646 */
[----:B------:R2:W5:Y:S01]  /*3730*/  @!P5 LDG.E.U16 R76, desc[UR22][R4.64] ;  /* 0x00000016044cd981 */ /* 0x000562000c1e1500 */
[----:B------:R-:W-:-:S02]  /*3740*/  LOP3.LUT R101, R104, 0x1f, RZ, 0xc0, !PT ;  /* 0x0000001f68657812 */ /* 0x000fc400078ec0ff */
[----:B------:R-:W-:Y:S02]  /*3750*/  LOP3.LUT P3, RZ, R73, 0x1, RZ, 0xc0, !PT ;  /* 0x0000000149ff7812 */ /* 0x000fe4000786c0ff */
[--C-:B------:R-:W-:Y:S02]  /*3760*/  SHF.R.U32.HI R73, RZ, 0x1, R70.reuse ;  /* 0x00000001ff497819 */ /* 0x100fe40000011646 */
[----:B------:R-:W-:Y:S02]  /*3770*/  LOP3.LUT P5, RZ, R71, 0x1, RZ, 0xc0, !PT ;  /* 0x0000000147ff7812 */ /* 0x000fe400078ac0ff */
[----:B------:R-:W-:Y:S01]  /*3780*/  PRMT R70, RZ, 0x7610, R70 ;  /* 0x00007610ff467816 */ /* 0x000fe20000000046 */
[----:B--2---:R-:W-:Y:S01]  /*3790*/  IMAD R4, R101, R83, RZ ;  /* 0x0000005365047224 */ /* 0x004fe200078e02ff */
[----:B------:R-:W-:Y:S01]  /*37a0*/  PRMT R71, RZ, 0x7610, R71 ;  /* 0x00007610ff477816 */ /* 0x000fe20000000047 */
[----:B0-----:R-:W-:-:S03]  /*37b0*/  IMAD R30, R30, UR5, RZ ;  /* 0x000000051e1e7c24 */ /* 0x001fc6000f8e02ff */
[----:B------:R0:W5:Y:S01]  /*37c0*/  @P4 LDG.E.U16 R70, desc[UR22][R66.64] ;  /* 0x0000001642464981 */ /* 0x000162000c1e1500 */
[----:B------:R-:W-:-:S03]  /*37d0*/  LEA R107, P4, R4, UR18, 0x1 ;  /* 0x00000012046b7c11 */ /* 0x000fc6000f8808ff */
[----:B------:R-:W5:Y:S01]  /*37e0*/  @P1 LDG.E.U16 R71, desc[UR22][R64.64] ;  /* 0x0000001640471981 */ /* 0x000f62000c1e1500 */
[----:B------:R-:W-:Y:S02]  /*37f0*/  LOP3.LUT P1, RZ, R73, 0x1, RZ, 0xc0, !PT ;  /* 0x0000000149ff7812 */ /* 0x000fe4000782c0ff */
[----:B------:R-:W-:Y:S01]  /*3800*/  PRMT R73, RZ, 0x7610, R73 ;  /* 0x00007610ff497816 */ /* 0x000fe20000000049 */
[----:B------:R-:W-:Y:S01]  /*3810*/  IMAD R12, R12, UR5, RZ ;  /* 0x000000050c0c7c24 */ /* 0x000fe2000f8e02ff */
[----:B------:R-:W-:Y:S01]  /*3820*/  LEA.HI.X.SX32 R4, R4, UR19, 0x1, P4 ;  /* 0x0000001304047c11 */ /* 0x000fe2000a0f0eff */
[----:B------:R-:W-:Y:S01]  /*3830*/  IMAD R36, R36, UR5, RZ ;  /* 0x0000000524247c24 */ /* 0x000fe2000f8e02ff */
[-C--:B------:R-:W-:Y:S01]  /*3840*/  LEA R158, P4, R30, R107.reuse, 0x1 ;  /* 0x0000006b1e9e7211 */ /* 0x080fe200078808ff */
[----:B------:R-:W-:Y:S01]  /*3850*/  IMAD R34, R34, UR5, RZ ;  /* 0x0000000522227c24 */ /* 0x000fe2000f8e02ff */
[----:B------:R2:W5:Y:S01]  /*3860*/  @P5 LDG.E.U16 R73, desc[UR22][R68.64] ;  /* 0x0000001644495981 */ /* 0x000562000c1e1500 */
[----:B------:R-:W-:Y:S01]  /*3870*/  IMAD R32, R32, UR5, RZ ;  /* 0x0000000520207c24 */ /* 0x000fe2000f8e02ff */
[-C--:B------:R-:W-:Y:S01]  /*3880*/  LEA R80, P5, R12, R107.reuse, 0x1 ;  /* 0x0000006b0c507211 */ /* 0x080fe200078a08ff */
[----:B------:R-:W-:Y:S01]  /*3890*/  IMAD R41, R41, UR5, RZ ;  /* 0x0000000529297c24 */ /* 0x000fe2000f8e02ff */
[----:B------:R-:W-:Y:S01]  /*38a0*/  LEA.HI.X.SX32 R159, R30, R4, 0x1, P4 ;  /* 0x000000041e9f7211 */ /* 0x000fe200020f0eff */
[----:B------:R-:W-:Y:S01]  /*38b0*/  IMAD R40, R40, UR5, RZ ;  /* 0x0000000528287c24 */ /* 0x000fe2000f8e02ff */
[----:B------:R-:W-:-:S02]  /*38c0*/  LEA R152, P4, R36, R107, 0x1 ;  /* 0x0000006b24987211 */ /* 0x000fc400078808ff */
[-C--:B------:R-:W-:Y:S01]  /*38d0*/  LEA R154, P6, R34, R107.reuse, 0x1 ;  /* 0x0000006b229a7211 */ /* 0x080fe200078c08ff */
[----:B------:R-:W-:Y:S01]  /*38e0*/  IMAD R38, R38, UR5, RZ ;  /* 0x0000000526267c24 */ /* 0x000fe2000f8e02ff */
[-C--:B------:R-:W-:Y:S01]  /*38f0*/  LEA.HI.X.SX32 R161, R12, R4.reuse, 0x1, P5 ;  /* 0x000000040ca17211 */ /* 0x080fe200028f0eff */
[----:B------:R-:W-:Y:S01]  /*3900*/  IMAD R18, R18, UR5, RZ ;  /* 0x0000000512127c24 */ /* 0x000fe2000f8e02ff */
[-C--:B------:R-:W-:Y:S02]  /*3910*/  LEA R156, P5, R32, R107.reuse, 0x1 ;  /* 0x0000006b209c7211 */ /* 0x080fe400078a08ff */
[-C--:B------:R-:W-:Y:S01]  /*3920*/  LEA.HI.X.SX32 R155, R36, R4.reuse, 0x1, P4 ;  /* 0x00000004249b7211 */ /* 0x080fe200020f0eff */
[----:B------:R-:W-:Y:S01]  /*3930*/  IMAD R14, R14, UR5, RZ ;  /* 0x000000050e0e7c24 */ /* 0x000fe2000f8e02ff */
[----:B------:R-:W-:Y:S02]  /*3940*/  LEA.HI.X.SX32 R75, R34, R4, 0x1, P6 ;  /* 0x00000004224b7211 */ /* 0x000fe400030f0eff */
[----:B0-----:R-:W-:-:S02]  /*3950*/  LEA R66, P4, R41, R107, 0x1 ;  /* 0x0000006b29427211 */ /* 0x001fc400078808ff */
[-C--:B--2---:R-:W-:Y:S01]  /*3960*/  LEA R68, P6, R40, R107.reuse, 0x1 ;  /* 0x0000006b28447211 */ /* 0x084fe200078c08ff */
[----:B------:R-:W-:Y:S01]  /*3970*/  IMAD R13, R13, UR5, RZ ;  /* 0x000000050d0d7c24 */ /* 0x000fe2000f8e02ff */
[-C--:B------:R-:W-:Y:S01]  /*3980*/  LEA.HI.X.SX32 R157, R32, R4.reuse, 0x1, P5 ;  /* 0x00000004209d7211 */ /* 0x080fe200028f0eff */
[----:B------:R-:W-:Y:S01]  /*3990*/  IMAD R21, R21, UR5, RZ ;  /* 0x0000000515157c24 */ /* 0x000fe2000f8e02ff */
[-C--:B------:R-:W-:Y:S02]  /*39a0*/  LEA R150, P5, R38, R107.reuse, 0x1 ;  /* 0x0000006b26967211 */ /* 0x080fe400078a08ff */
[-C--:B------:R-:W-:Y:S01]  /*39b0*/  LEA.HI.X.SX32 R67, R41, R4.reuse, 0x1, P4 ;  /* 0x0000000429437211 */ /* 0x080fe200020f0eff */
[----:B------:R-:W-:Y:S01]  /*39c0*/  IMAD R26, R26, UR5, RZ ;  /* 0x000000051a1a7c24 */ /* 0x000fe2000f8e02ff */
[----:B------:R-:W-:Y:S02]  /*39d0*/  LEA.HI.X.SX32 R69, R40, R4, 0x1, P6 ;  /* 0x0000000428457211 */ /* 0x000fe400030f0eff */
        /* <DEDUP_REMOVED lines=37> */
[-C--:B------:R-:W-:Y:S02]  /*3c30*/  LEA R38, P6, R35, R107.reuse, 0x1 ;  /* 0x0000006b23267211 */ /* 0x080fe400078c08ff */
        /* <DEDUP_REMOVED lines=10> */
[-C--:B------:R-:W-:Y:S01]  /*3ce0*/  LEA.HI.X.SX32 R31, R17, R4.reuse, 0x1, P4 ;  /* 0x00000004111f7211 */ /* 0x080fe200020f0eff */
[----:B------:R-:W-:Y:S01]  /*3cf0*/  VIADD R100, R2, 0x1f ;  /* 0x0000001f02647836 */ /* 0x000fe20000000000 */
[----:B------:R-:W-:Y:S02]  /*3d00*/  LEA.HI.X.SX32 R129, R16, R4, 0x1, P6 ;  /* 0x0000000410817211 */ /* 0x000fe400030f0eff */
[-C--:B------:R-:W-:Y:S02]  /*3d10*/  LEA R120, P4, R25, R107.reuse, 0x1 ;  /* 0x0000006b19787211 */ /* 0x080fe400078808ff */
[----:B------:R-:W-:-:S02]  /*3d20*/  LEA R26, P6, R24, R107, 0x1 ;  /* 0x0000006b181a7211 */ /* 0x000fc400078c08ff */
[-C--:B------:R-:W-:Y:S02]  /*3d30*/  LEA.HI.X.SX32 R25, R25, R4.reuse, 0x1, P4 ;  /* 0x0000000419197211 */ /* 0x080fe400020f0eff */
[-C--:B------:R-:W-:Y:S02]  /*3d40*/  LEA.HI.X.SX32 R27, R24, R4.reuse, 0x1, P6 ;  /* 0x00000004181b7211 */ /* 0x080fe400030f0eff */
[C---:B------:R-:W-:Y:S02]  /*3d50*/  LEA R20, P4, R29.reuse, R107, 0x1 ;  /* 0x0000006b1d147211 */ /* 0x040fe400078808ff */
[----:B------:R-:W-:Y:S02]  /*3d60*/  ISETP.GT.AND P6, PT, R100, 0x1f, PT ;  /* 0x0000001f6400780c */ /* 0x000fe40003fc4270 */
[----:B------:R-:W-:Y:S02]  /*3d70*/  LEA.HI.X.SX32 R21, R29, R4, 0x1, P4 ;  /* 0x000000041d157211 */ /* 0x000fe400020f0eff */
[----:B------:R-:W-:-:S02]  /*3d80*/  ISETP.LT.AND P4, PT, R101, R2, P6 ;  /* 0x000000026500720c */ /* 0x000fc40003781270 */
[----:B------:R-:W-:Y:S02]  /*3d90*/  PRMT R62, RZ, 0x7610, R62 ;  /* 0x00007610ff3e7816 */ /* 0x000fe4000000003e */
[----:B------:R-:W-:Y:S02]  /*3da0*/  PRMT R19, RZ, 0x7610, R19 ;  /* 0x00007610ff137816 */ /* 0x000fe40000000013 */
[----:B------:R-:W-:Y:S02]  /*3db0*/  PRMT R2, RZ, 0x7610, R2 ;  /* 0x00007610ff027816 */ /* 0x000fe40000000002 */
[----:B------:R1:W5:Y:S04]  /*3dc0*/  @P3 LDG.E.U16 R62, desc[UR22][R6.64] ;  /* 0x00000016063e3981 */ /* 0x000368000c1e1500 */
[----:B------:R1:W5:Y:S04]  /*3dd0*/  @P1 LDG.E.U16 R19, desc[UR22][R8.64] ;  /* 0x0000001608131981 */ /* 0x000368000c1e1500 */
[----:B------:R1:W5:Y:S01]  /*3de0*/  @!P0 LDG.E.U16 R2, desc[UR22][R10.64] ;  /* 0x000000160a028981 */ /* 0x000362000c1e1500 */
[----:B------:R-:W-:-:S02]  /*3df0*/  IMAD R42, R42, UR5, RZ ;  /* 0x000000052a2a7c24 */ /* 0x000fc4000f8e02ff */
[----:B------:R-:W-:-:S03]  /*3e00*/  IMAD R22, R22, UR5, RZ ;  /* 0x0000000516167c24 */ /* 0x000fc6000f8e02ff */
[C---:B------:R-:W-:Y:S01]  /*3e10*/  LEA R34, P5, R42.reuse, R107, 0x1 ;  /* 0x0000006b2a227211 */ /* 0x040fe200078a08ff */
[----:B------:R-:W-:Y:S02]  /*3e20*/  IMAD R33, R33, UR5, RZ ;  /* 0x0000000521217c24 */ /* 0x000fe4000f8e02ff */
[----:B------:R-:W-:Y:S01]  /*3e30*/  IMAD R43, R43, UR5, RZ ;  /* 0x000000052b2b7c24 */ /* 0x000fe2000f8e02ff */
[----:B------:R-:W-:Y:S01]  /*3e40*/  LEA.HI.X.SX32 R35, R42, R4, 0x1, P5 ;  /* 0x000000042a237211 */ /* 0x000fe200028f0eff */
[----:B------:R-:W-:-:S04]  /*3e50*/  @!UP1 UIADD3 UR4, UPT, UPT, -UR4, 0x100000, URZ ;  /* 0x0010000004049890 */ /* 0x000fc8000fffe1ff */
[----:B------:R-:W-:Y:S02]  /*3e60*/  @!UP1 USHF.L.U32 UR5, UR4, 0xb, URZ ;  /* 0x0000000b04059899 */ /* 0x000fe400080006ff */
[----:B------:R-:W-:Y:S01]  /*3e70*/  @!UP1 USHF.L.U32 UR4, UR4, 0x1, URZ ;  /* 0x0000000104049899 */ /* 0x000fe200080006ff */
[----:B------:R-:W-:Y:S01]  /*3e80*/  LEA R28, P5, R22, R107, 0x1 ;  /* 0x0000006b161c7211 */ /* 0x000fe200078a08ff */
[----:B------:R-:W-:-:S03]  /*3e90*/  VOTEU.ALL UP1, P2 ;  /* 0x0000000000ff7886 */ /* 0x000fc60001020000 */
[----:B------:R-:W-:Y:S02]  /*3ea0*/  LEA.HI.X.SX32 R127, R22, R4, 0x1, P5 ;  /* 0x00000004167f7211 */ /* 0x000fe400028f0eff */
[----:B------:R-:W-:-:S04]  /*3eb0*/  LEA R22, P5, R33, R107, 0x1 ;  /* 0x0000006b21167211 */ /* 0x000fc800078a08ff */
[----:B------:R-:W-:Y:S01]  /*3ec0*/  LEA.HI.X.SX32 R23, R33, R4, 0x1, P5 ;  /* 0x0000000421177211 */ /* 0x000fe200028f0eff */
[----:B------:R1:W0:Y:S01]  /*3ed0*/  @!UP1 SYNCS.EXCH.64 URZ, [UR11+0x4008], UR4 ;  /* 0x004008040bff95b2 */ /* 0x0002220008000100 */
[----:B------:R-:W-:-:S04]  /*3ee0*/  LEA R107, P5, R43, R107, 0x1 ;  /* 0x0000006b2b6b7211 */ /* 0x000fc800078a08ff */
[----:B------:R-:W-:Y:S01]  /*3ef0*/  LEA.HI.X.SX32 R118, R43, R4, 0x1, P5 ;  /* 0x000000042b767211 */ /* 0x000fe200028f0eff */
[----:B-1----:R-:W-:Y:S08]  /*3f00*/  @!P6 BRA `(.L_x_6) ;  /* 0x000000000044e947 */ /* 0x002ff00003800000 */
[----:B-----5:R-:W-:Y:S02]  /*3f10*/  PRMT R4, R44, 0x5410, R47 ;  /* 0x000054102c047816 */ /* 0x020fe4000000002f */
[----:B------:R-:W-:Y:S02]  /*3f20*/  PRMT R5, R46, 0x5410, R77 ;  /* 0x000054102e057816 */ /* 0x000fe4000000004d */
[----:B------:R-:W-:Y:S02]  /*3f30*/  PRMT R6, R51, 0x5410, R56 ;  /* 0x0000541033067816 */ /* 0x000fe40000000038 */
[----:B------:R-:W-:Y:S02]  /*3f40*/  PRMT R7, R72, 0x5410, R79 ;  /* 0x0000541048077816 */ /* 0x000fe4000000004f */
[----:B------:R-:W-:Y:S02]  /*3f50*/  PRMT R8, R52, 0x5410, R49 ;  /* 0x0000541034087816 */ /* 0x000fe40000000031 */
[----:B------:R-:W-:-:S02]  /*3f60*/  PRMT R9, R55, 0x5410, R58 ;  /* 0x0000541037097816 */ /* 0x000fc4000000003a */
[----:B------:R-:W-:Y:S02]  /*3f70*/  PRMT R10, R74, 0x5410, R81 ;  /* 0x000054104a0a7816 */ /* 0x000fe40000000051 */
        /* <DEDUP_REMOVED lines=8> */
[----:B------:R-:W-:-:S04]  /*4000*/  PRMT R19, R19, 0x5410, R2 ;  /* 0x0000541013137816 */ /* 0x000fc80000000002 */
[----:B------:R1:W-:Y:S03]  /*4010*/  STTM.x16 tmem[UR12+0x80], R4 ;  /* 0x00008004000079ed */ /* 0x0003e6000824000c */
.L_x_6:
[----:B------:R-:W2:Y:S01]  /*4020*/  FENCE.VIEW.ASYNC.T ;  /* 0x00000000000073c6 */ /* 0x000ea20000000200 */
[----:B-1----:R-:W-:Y:S01]  /*4030*/  PRMT R7, RZ, 0x7610, R7 ;  /* 0x00007610ff077816 */ /* 0x002fe20000000007 */
[----:B-----5:R-:W-:Y:S01]  /*4040*/  IMAD.MOV.U32 R81, RZ, RZ, R161 ;  /* 0x000000ffff517224 */ /* 0x020fe200078e00a1 */
[----:B0-2---:R-:W-:Y:S01]  /*4050*/  BAR.SYNC.DEFER_BLOCKING 0x0 ;  /* 0x0000000000007b1d */ /* 0x005fe20000010000 */
[----:B------:R-:W-:Y:S01]  /*4060*/  PRMT R9, RZ, 0x7610, R9 ;  /* 0x00007610ff097816 */ /* 0x000fe20000000009 */
[----:B------:R-:W-:Y:S01]  /*4070*/  IMAD.MOV.U32 R76, RZ, RZ, R156 ;  /* 0x000000ffff4c7224 */ /* 0x000fe200078e009c */
        /* <DEDUP_REMOVED lines=60> */
[----:B------:R-:W2:Y:S01]  /*4440*/  @P4 LDG.E.U16 R7, desc[UR22][R80.64] ;  /* 0x0000001650074981 */ /* 0x000ea2000c1e1500 */
[----:B------:R-:W-:-:S02]  /*4450*/  IMAD.MOV.U32 R42, RZ, RZ, R128 ;  /* 0x000000ffff2a7224 */ /* 0x000fc400078e0080 */
[----:B------:R-:W-:Y:S01]  /*4460*/  IMAD.MOV.U32 R43, RZ, RZ, R133 ;  /* 0x000000ffff2b7224 */ /* 0x000fe200078e0085 */
[----:B------:R-:W3:Y:S01]  /*4470*/  @P4 LDG.E.U16 R9, desc[UR22][R76.64] ;  /* 0x000000164c094981 */ /* 0x000ee2000c1e1500 */
[----:B------:R-:W-:Y:S02]  /*4480*/  IMAD.MOV.U32 R39, RZ, RZ, R131 ;  /* 0x000000ffff277224 */ /* 0x000fe400078e0083 */
[----:B------:R-:W-:Y:S01]  /*4490*/  IMAD.MOV.U32 R2, RZ, RZ, R107 ;  /* 0x000000ffff027224 */ /* 0x000fe200078e006b */
[----:B------:R-:W4:Y:S01]  /*44a0*/  @P4 LDG.E.U16 R11, desc[UR22][R72.64] ;  /* 0x00000016480b4981 */ /* 0x000f22000c1e1500 */
[----:B------:R-:W-:Y:S01]  /*44b0*/  IMAD.MOV.U32 R3, RZ, RZ, R118 ;  /* 0x000000ffff037224 */ /* 0x000fe200078e0076 */
[----:B------:R-:W-:Y:S01]  /*44c0*/  SHF.R.S32.HI R4, RZ, 0x1f, R103 ;  /* 0x0000001fff047819 */ /* 0x000fe20000011467 */
[----:B------:R-:W0:Y:S01]  /*44d0*/  LDCU UR4, c[0x0][0x3a0] ;  /* 0x00007400ff0477ac */ /* 0x000e220008000800 */
[----:B------:R-:W4:Y:S04]  /*44e0*/  @P4 LDG.E.U16 R13, desc[UR22][R68.64] ;  /* 0x00000016440d4981 */ /* 0x000f28000c1e1500 */
        /* <DEDUP_REMOVED lines=27> */
[----:B------:R-:W4:Y:S01]  /*46a0*/  @P4 LDG.E.U16 R126, desc[UR22][R2.64] ;  /* 0x00000016027e4981 */ /* 0x000f22000c1e1500 */
[----:B------:R-:W-:-:S02]  /*46b0*/  SHF.R.S32.HI R5, RZ, 0x6, R104 ;  /* 0x00000006ff057819 */ /* 0x000fc40000011468 */
[----:B------:R-:W-:Y:S02]  /*46c0*/  SHF.L.U64.HI R103, R103, 0x1, R4 ;  /* 0x0000000167677819 */ /* 0x000fe40000010204 */
[----:B------:R-:W-:Y:S01]  /*46d0*/  SGXT R4, R5, 0x1 ;  /* 0x000000010504781a */ /* 0x000fe20000000200 */
[----:B------:R-:W-:Y:S02]  /*46e0*/  IMAD.SHL.U32 R107, R82, 0x20, RZ ;  /* 0x00000020526b7824 */ /* 0x000fe400078e00ff */
[----:B------:R-:W-:Y:S01]  /*46f0*/  IMAD.SHL.U32 R104, R104, 0x2, RZ ;  /* 0x0000000268687824 */ /* 0x000fe200078e00ff */
[----:B------:R-:W-:Y:S01]  /*4700*/  LOP3.LUT R127, R4, 0x90, RZ, 0xc0, !PT ;  /* 0x00000090047f7812 */ /* 0x000fe200078ec0ff */
[----:B------:R-:W-:-:S03]  /*4710*/  IMAD.WIDE R4, R107, 0x2, R102 ;  /* 0x000000026b047825 */ /* 0x000fc600078e0266 */
[----:B------:R-:W-:Y:S01]  /*4720*/  LOP3.LUT R102, R127, 0x7e, R104, 0x78, !PT ;  /* 0x0000007e7f667812 */ /* 0x000fe200078e7868 */
[----:B0-----:R-:W-:-:S03]  /*4730*/  UIADD3 UR5, UPT, UPT, UR4, 0x1f, URZ ;  /* 0x0000001f04057890 */ /* 0x001fc6000fffe0ff */
[----:B------:R-:W-:Y:S01]  /*4740*/  LOP3.LUT R103, R102, 0x20, RZ, 0x3c, !PT ;  /* 0x0000002066677812 */ /* 0x000fe200078e3cff */
[----:B------:R-:W-:Y:S01]  /*4750*/  USHF.R.S32.HI UR4, URZ, 0x1f, UR5 ;  /* 0x0000001fff047899 */ /* 0x000fe20008011405 */
[----:B------:R-:W-:-:S03]  /*4760*/  IADD3 R152, P1, PT, R4, UR16, RZ ;  /* 0x0000001004987c10 */ /* 0x000fc6000ff3e0ff */
[----:B------:R-:W-:Y:S01]  /*4770*/  ULEA.HI UR4, UR4, UR5, URZ, 0x5 ;  /* 0x0000000504047291 */ /* 0x000fe2000f8f28ff */
[----:B------:R-:W-:-:S03]  /*4780*/  ISETP.NE.U32.AND P0, PT, R105, RZ, PT ;  /* 0x000000ff6900720c */ /* 0x000fc60003f05070 */
[----:B------:R-:W-:Y:S01]  /*4790*/  USHF.R.S32.HI UR4, URZ, 0x5, UR4 ;  /* 0x00000005ff047899 */ /* 0x000fe20008011404 */
[----:B------:R-:W-:Y:S02]  /*47a0*/  IADD3.X R153, PT, PT, R5, UR17, RZ, P1, !PT ;  /* 0x0000001105997c10 */ /* 0x000fe40008ffe4ff */
[----:B------:R-:W-:Y:S01]  /*47b0*/  ISETP.LT.OR P1, PT, R100, 0x20, P0 ;  /* 0x000000206400780c */ /* 0x000fe20000721670 */
[----:B------:R-:W-:-:S04]  /*47c0*/  UISETP.LT.AND UP1, UPT, UR4, 0x1, UPT ;  /* 0x000000010400788c */ /* 0x000fc8000bf21270 */
[----:B------:R-:W-:Y:S01]  /*47d0*/  USEL UR4, UR4, 0x1, !UP1 ;  /* 0x0000000104047887 */ /* 0x000fe2000c800000 */
[----:B------:R-:W-:-:S03]  /*47e0*/  IMAD R120, R82, 0xf, RZ ;  /* 0x0000000f52787824 */ /* 0x000fc600078e02ff */
[----:B------:R-:W-:Y:S01]  /*47f0*/  UIADD3 UR9, UPT, UPT, UR4, -0x1, URZ ;  /* 0xffffffff04097890 */ /* 0x000fe2000fffe0ff */
[C---:B------:R-:W-:Y:S02]  /*4800*/  IMAD R118, R82.reuse, 0x11, RZ ;  /* 0x0000001152767824 */ /* 0x040fe400078e02ff */
[C---:B------:R-:W-:Y:S01]  /*4810*/  IMAD R105, R82.reuse, 0x1d, RZ ;  /* 0x0000001d52697824 */ /* 0x040fe200078e02ff */
[----:B------:R-:W-:Y:S02]  /*4820*/  UISETP.NE.U32.AND UP1, UPT, UR9, URZ, UPT ;  /* 0x000000ff0900728c */ /* 0x000fe4000bf25070 */
[----:B------:R-:W-:Y:S01]  /*4830*/  UIADD3 UR13, UPT, UPT, UR10, 0x80, URZ ;  /* 0x000000800a0d7890 */ /* 0x000fe2000fffe0ff */
[C---:B------:R-:W-:Y:S01]  /*4840*/  IMAD R104, R82.reuse, 0x1e, RZ ;  /* 0x0000001e52687824 */ /* 0x040fe200078e02ff */
[----:B------:R-:W-:Y:S01]  /*4850*/  SHF.R.S32.HI R150, RZ, 0x1f, R87 ;  /* 0x0000001fff967819 */ /* 0x000fe20000011457 */
[----:B------:R-:W-:Y:S01]  /*4860*/  IMAD R151, R82, 0x1f, RZ ;  /* 0x0000001f52977824 */ /* 0x000fe200078e02ff */
[----:B------:R-:W-:-:S02]  /*4870*/  SHF.R.S32.HI R149, RZ, 0x1f, R96 ;  /* 0x0000001fff957819 */ /* 0x000fc40000011460 */
[----:B------:R-:W-:Y:S02]  /*4880*/  SHF.R.S32.HI R5, RZ, 0x1f, R88 ;  /* 0x0000001fff057819 */ /* 0x000fe40000011458 */
[----:B------:R-:W-:Y:S02]  /*4890*/  SHF.R.S32.HI R147, RZ, 0x1f, R92 ;  /* 0x0000001fff937819 */ /* 0x000fe4000001145c */
[----:B------:R-:W-:Y:S02]  /*48a0*/  SHF.R.S32.HI R145, RZ, 0x1f, R98 ;  /* 0x0000001fff917819 */ /* 0x000fe40000011462 */
[----:B------:R-:W-:Y:S02]  /*48b0*/  SHF.R.S32.HI R4, RZ, 0x1f, R89 ;  /* 0x0000001fff047819 */ /* 0x000fe40000011459 */
[----:B------:R-:W-:Y:S02]  /*48c0*/  SHF.R.S32.HI R142, RZ, 0x1f, R91 ;  /* 0x0000001fff8e7819 */ /* 0x000fe4000001145b */
[----:B------:R-:W-:-:S02]  /*48d0*/  SHF.R.S32.HI R140, RZ, 0x1f, R95 ;  /* 0x0000001fff8c7819 */ /* 0x000fc4000001145f */
[----:B------:R-:W-:Y:S02]  /*48e0*/  SHF.R.S32.HI R138, RZ, 0x1f, R97 ;  /* 0x0000001fff8a7819 */ /* 0x000fe40000011461 */
[----:B------:R-:W-:Y:S02]  /*48f0*/  SHF.R.S32.HI R137, RZ, 0x1f, R120 ;  /* 0x0000001fff897819 */ /* 0x000fe40000011478 */
[----:B------:R-:W-:Y:S01]  /*4900*/  SHF.R.S32.HI R135, RZ, 0x1f, R118 ;  /* 0x0000001fff877819 */ /* 0x000fe20000011476 */
[----:B--2---:R-:W-:Y:S04]  /*4910*/  STS.U16 [R102+UR11], R7 ;  /* 0x0000000766007988 */ /* 0x004fe8000800040b */
[----:B---3--:R-:W-:Y:S04]  /*4920*/  STS.U16 [R102+UR11+0x200], R9 ;  /* 0x0002000966007988 */ /* 0x008fe8000800040b */
[----:B----4-:R-:W-:Y:S04]  /*4930*/  STS.U16 [R102+UR11+0x400], R11 ;  /* 0x0004000b66007988 */ /* 0x010fe8000800040b */
[----:B------:R-:W-:Y:S04]  /*4940*/  STS.U16 [R102+UR11+0x600], R13 ;  /* 0x0006000d66007988 */ /* 0x000fe8000800040b */
        /* <DEDUP_REMOVED lines=9> */
[----:B------:R0:W-:Y:S04]  /*49e0*/  STS.U16 [R102+UR11+0x1a00], R121 ;  /* 0x001a007966007988 */ /* 0x0001e8000800040b */
        /* <DEDUP_REMOVED lines=17> */
[----:B------:R2:W-:Y:S01]  /*4b00*/  STS.U16 [R103+UR11+0x1f00], R126 ;  /* 0x001f007e67007988 */ /* 0x0005e2000800040b */
[----:B------:R3:W-:Y:S06]  /*4b10*/  MEMBAR.ALL.CTA ;  /* 0x0000000000007992 */ /* 0x0007ec0000008000 */
[----:B---3--:R-:W3:Y:S01]  /*4b20*/  FENCE.VIEW.ASYNC.S ;  /* 0x00000000000073c6 */ /* 0x008ee20000000000 */
[----:B0-----:R-:W-:Y:S01]  /*4b30*/  IMAD.SHL.U32 R121, R83, 0x20, RZ ;  /* 0x0000002053797824 */ /* 0x001fe200078e00ff */
[----:B------:R-:W-:Y:S01]  /*4b40*/  SHF.R.S32.HI R83, RZ, 0x1f, R82 ;  /* 0x0000001fff537819 */ /* 0x000fe20000011452 */
[----:B------:R-:W-:-:S02]  /*4b50*/  IMAD.SHL.U32 R119, R82, 0x10, RZ ;  /* 0x0000001052777824 */ /* 0x000fc400078e00ff */
[C---:B------:R-:W-:Y:S02]  /*4b60*/  IMAD R117, R82.reuse, 0x12, RZ ;  /* 0x0000001252757824 */ /* 0x040fe400078e02ff */
[C---:B-1----:R-:W-:Y:S02]  /*4b70*/  IMAD R116, R82.reuse, 0x13, RZ ;  /* 0x0000001352747824 */ /* 0x042fe400078e02ff */
[C---:B------:R-:W-:Y:S02]  /*4b80*/  IMAD R115, R82.reuse, 0x14, RZ ;  /* 0x0000001452737824 */ /* 0x040fe400078e02ff */
[C---:B------:R-:W-:Y:S02]  /*4b90*/  IMAD R114, R82.reuse, 0x15, RZ ;  /* 0x0000001552727824 */ /* 0x040fe400078e02ff */
[C---:B------:R-:W-:Y:S02]  /*4ba0*/  IMAD R113, R82.reuse, 0x16, RZ ;  /* 0x0000001652717824 */ /* 0x040fe400078e02ff */
[----:B------:R-:W-:-:S02]  /*4bb0*/  IMAD R112, R82, 0x17, RZ ;  /* 0x0000001752707824 */ /* 0x000fc400078e02ff */
[C---:B------:R-:W-:Y:S02]  /*4bc0*/  IMAD R111, R82.reuse, 0x18, RZ ;  /* 0x00000018526f7824 */ /* 0x040fe400078e02ff */
[C---:B------:R-:W-:Y:S02]  /*4bd0*/  IMAD R110, R82.reuse, 0x19, RZ ;  /* 0x00000019526e7824 */ /* 0x040fe400078e02ff */
[C---:B------:R-:W-:Y:S02]  /*4be0*/  IMAD R109, R82.reuse, 0x1a, RZ ;  /* 0x0000001a526d7824 */ /* 0x040fe400078e02ff */
[C---:B------:R-:W-:Y:S02]  /*4bf0*/  IMAD R108, R82.reuse, 0x1b, RZ ;  /* 0x0000001b526c7824 */ /* 0x040fe400078e02ff */
[C---:B------:R-:W-:Y:S01]  /*4c00*/  IMAD R106, R82.reuse, 0x1c, RZ ;  /* 0x0000001c526a7824 */ /* 0x040fe200078e02ff */
[----:B------:R-:W-:Y:S02]  /*4c10*/  SHF.L.U64.HI R83, R82, 0x1, R83 ;  /* 0x0000000152537819 */ /* 0x000fe40000010253 */
        /* <DEDUP_REMOVED lines=9> */
[----:B------:R-:W-:Y:S02]  /*4cb0*/  SHF.R.S32.HI R130, RZ, 0x1f, R113 ;  /* 0x0000001fff827819 */ /* 0x000fe40000011471 */
[----:B------:R-:W-:Y:S02]  /*4cc0*/  SHF.R.S32.HI R129, RZ, 0x1f, R112 ;  /* 0x0000001fff817819 */ /* 0x000fe40000011470 */
[----:B------:R-:W-:Y:S02]  /*4cd0*/  SHF.R.S32.HI R128, RZ, 0x1f, R111 ;  /* 0x0000001fff807819 */ /* 0x000fe4000001146f */
[----:B------:R-:W-:-:S02]  /*4ce0*/  SHF.R.S32.HI R127, RZ, 0x1f, R110 ;  /* 0x0000001fff7f7819 */ /* 0x000fc4000001146e */
[----:B--2---:R-:W-:Y:S02]  /*4cf0*/  SHF.R.S32.HI R126, RZ, 0x1f, R109 ;  /* 0x0000001fff7e7819 */ /* 0x004fe4000001146d */
[----:B------:R-:W-:Y:S02]  /*4d00*/  SHF.R.S32.HI R125, RZ, 0x1f, R108 ;  /* 0x0000001fff7d7819 */ /* 0x000fe4000001146c */
[----:B------:R-:W-:Y:S02]  /*4d10*/  SHF.R.S32.HI R11, RZ, 0x1f, R106 ;  /* 0x0000001fff0b7819 */ /* 0x000fe4000001146a */
[----:B------:R-:W-:Y:S01]  /*4d20*/  SHF.R.S32.HI R10, RZ, 0x1f, R105 ;  /* 0x0000001fff0a7819 */ /* 0x000fe20000011469 */
[----:B---3--:R-:W-:Y:S06]  /*4d30*/  BAR.SYNC.DEFER_BLOCKING 0x0 ;  /* 0x0000000000007b1d */ /* 0x008fec0000010000 */
[----:B------:R-:W-:Y:S05]  /*4d40*/  @P1 BRA `(.L_x_7) ;  /* 0x00000000004c1947 */ /* 0x000fea0003800000 */
[----:B------:R-:W-:Y:S01]  /*4d50*/  USHF.R.U32.HI UR6, URZ, 0x4, UR11 ;  /* 0x00000004ff067899 */ /* 0x000fe2000801160b */
[----:B------:R-:W-:Y:S01]  /*4d60*/  UMOV UR14, 0xfffffffe ;  /* 0xfffffffe000e7882 */ /* 0x000fe20000000000 */
[----:B------:R-:W-:Y:S02]  /*4d70*/  UMOV UR15, 0x7fffbfdf ;  /* 0x7fffbfdf000f7882 */ /* 0x000fe40000000000 */
[----:B------:R-:W-:Y:S01]  /*4d80*/  USGXT.U32 UR6, UR6, 0xe ;  /* 0x0000000e0606789a */ /* 0x000fe20008000000 */
[----:B------:R-:W-:Y:S01]  /*4d90*/  UMOV UR7, URZ ;  /* 0x000000ff00077c82 */ /* 0x000fe20008000000 */
[----:B------:R-:W-:Y:S02]  /*4da0*/  UIADD3 UR16, UPT, UPT, UR10, 0x88, URZ ;  /* 0x000000880a107890 */ /* 0x000fe4000fffe0ff */
[----:B------:R-:W-:Y:S01]  /*4db0*/  UIADD3.64 UR14, UPT, UPT, UR6, -UR14, URZ ;  /* 0x8000000e060e7297 */ /* 0x000fe2000fffe0ff */
[----:B------:R-:W-:Y:S01]  /*4dc0*/  UMOV UR18, 0x0 ;  /* 0x0000000000127882 */ /* 0x000fe20000000000 */
[----:B------:R-:W-:Y:S01]  /*4dd0*/  UMOV UR19, 0x8200010 ;  /* 0x0820001000137882 */ /* 0x000fe20000000000 */
[----:B------:R-:W-:Y:S01]  /*4de0*/  UMOV UR4, UR8 ;  /* 0x0000000800047c82 */ /* 0x000fe20008000000 */
[----:B------:R-:W-:Y:S01]  /*4df0*/  UMOV UR5, URZ ;  /* 0x000000ff00057c82 */ /* 0x000fe20008000000 */
[----:B------:R-:W-:Y:S01]  /*4e00*/  UMOV UR7, 0x80004020 ;  /* 0x8000402000077882 */ /* 0x000fe20000000000 */
[----:B------:R-:W-:Y:S01]  /*4e10*/  UMOV UR20, 0x0 ;  /* 0x0000000000147882 */ /* 0x000fe20000000000 */
[----:B------:R-:W-:Y:S01]  /*4e20*/  UMOV UR21, 0x8200010 ;  /* 0x0820001000157882 */ /* 0x000fe20000000000 */
[----:B------:R-:W-:Y:S01]  /*4e30*/  UMOV UR4, UR4 ;  /* 0x0000000400047c82 */ /* 0x000fe20008000000 */
[----:B------:R0:W-:Y:S01]  /*4e40*/  UTCHMMA tmem[UR13], gdesc[UR6], tmem[UR10], tmem[UR18], idesc[UR19], !UPT ;  /* 0x00ff12060d0079ea */ /* 0x0001e2000f80000a */
[----:B------:R0:W-:Y:S01]  /*4e50*/  UTCHMMA tmem[UR16], gdesc[UR14], tmem[UR10], tmem[UR20], idesc[UR21], UPT ;  /* 0x00ff140e100079ea */ /* 0x0001e2000b80000a */
[----:B------:R0:W-:Y:S01]  /*4e60*/  UTCBAR [UR4], URZ ;  /* 0x000000ff040073e9 */ /* 0x0001e200080000ff */
[----:B------:R-:W-:Y:S01]  /*4e70*/  NOP ;  /* 0x0000000000007918 */ /* 0x000fe20000000000 */
.L_x_7:
[----:B------:R-:W-:Y:S01]  /*4e80*/  SHF.R.S32.HI R13, RZ, 0x1f, R104 ;  /* 0x0000001fff0d7819 */ /* 0x000fe20000011468 */
[----:B0-----:R-:W-:Y:S01]  /*4e90*/  UMOV UR4, URZ ;  /* 0x000000ff00047c82 */ /* 0x001fe20008000000 */
[----:B------:R-:W-:Y:S01]  /*4ea0*/  SHF.R.S32.HI R82, RZ, 0x1f, R151 ;  /* 0x0000001fff527819 */ /* 0x000fe20000011497 */
[----:B------:R-:W-:Y:S06]  /*4eb0*/  BRA.U !UP1, `(.L_x_8) ;  /* 0x0000001909007547 */ /* 0x000fec000b800000 */
[----:B------:R-:W-:Y:S01]  /*4ec0*/  UIADD3 UR5, UPT, UPT, UR11, 0x2000, URZ ;  /* 0x000020000b057890 */ /* 0x000fe2000fffe0ff */
[----:B------:R-:W-:Y:S01]  /*4ed0*/  SHF.L.U64.HI R150, R87, 0x1, R150 ;  /* 0x0000000157967819 */ /* 0x000fe20000010296 */
[----:B------:R-:W-:Y:S01]  /*4ee0*/  UMOV UR14, 0xfffffffe ;  /* 0xfffffffe000e7882 */ /* 0x000fe20000000000 */
[----:B------:R-:W-:Y:S01]  /*4ef0*/  SHF.L.U64.HI R149, R96, 0x1, R149 ;  /* 0x0000000160957819 */ /* 0x000fe20000010295 */
[----:B------:R-:W-:Y:S01]  /*4f00*/  USHF.R.U32.HI UR5, URZ, 0x4, UR5 ;  /* 0x00000004ff057899 */ /* 0x000fe20008011605 */
[----:B------:R-:W-:Y:S01]  /*4f10*/  SHF.L.U64.HI R148, R88, 0x1, R5 ;  /* 0x0000000158947819 */ /* 0x000fe20000010205 */
[----:B------:R-:W-:Y:S01]  /*4f20*/  UMOV UR15, 0x7fffbfdf ;  /* 0x7fffbfdf000f7882 */ /* 0x000fe20000000000 */
[----:B------:R-:W-:Y:S01]  /*4f30*/  SHF.L.U64.HI R147, R92, 0x1, R147 ;  /* 0x000000015c937819 */ /* 0x000fe20000010293 */
[----:B------:R-:W-:Y:S01]  /*4f40*/  USGXT.U32 UR6, UR5, 0xe ;  /* 0x0000000e0506789a */ /* 0x000fe20008000000 */
[----:B------:R-:W-:Y:S01]  /*4f50*/  SHF.L.U64.HI R146, R94, 0x1, R7 ;  /* 0x000000015e927819 */ /* 0x000fe20000010207 */
[----:B------:R-:W-:Y:S01]  /*4f60*/  UMOV UR7, URZ ;  /* 0x000000ff00077c82 */ /* 0x000fe20008000000 */
[----:B------:R-:W-:Y:S01]  /*4f70*/  SHF.L.U64.HI R145, R98, 0x1, R145 ;  /* 0x0000000162917819 */ /* 0x000fe20000010291 */
[----:B------:R-:W-:Y:S01]  /*4f80*/  UIADD3.64 UR14, UPT, UPT, UR6, -UR14, URZ ;  /* 0x8000000e060e7297 */ /* 0x000fe2000fffe0ff */
[----:B------:R-:W-:Y:S01]  /*4f90*/  SHF.L.U64.HI R144, R90, 0x1, R9 ;  /* 0x000000015a907819 */ /* 0x000fe20000010209 */
[----:B------:R-:W-:Y:S01]  /*4fa0*/  UMOV UR20, UR9 ;  /* 0x0000000900147c82 */ /* 0x000fe20008000000 */
[----:B------:R-:W-:Y:S01]  /*4fb0*/  SHF.L.U64.HI R143, R89, 0x1, R4 ;  /* 0x00000001598f7819 */ /* 0x000fe20000010204 */
[----:B------:R-:W-:Y:S01]  /*4fc0*/  UMOV UR21, 0x1 ;  /* 0x0000000100157882 */ /* 0x000fe20000000000 */
[----:B------:R-:W-:Y:S01]  /*4fd0*/  SHF.L.U64.HI R142, R91, 0x1, R142 ;  /* 0x000000015b8e7819 */ /* 0x000fe2000001028e */
[----:B------:R-:W-:Y:S01]  /*4fe0*/  UMOV UR5, URZ ;  /* 0x000000ff00057c82 */ /* 0x000fe20008000000 */
[----:B------:R-:W-:-:S02]  /*4ff0*/  SHF.L.U64.HI R141, R93, 0x1, R6 ;  /* 0x000000015d8d7819 */ /* 0x000fc40000010206 */
[----:B------:R-:W-:Y:S02]  /*5000*/  SHF.L.U64.HI R140, R95, 0x1, R140 ;  /* 0x000000015f8c7819 */ /* 0x000fe4000001028c */
[----:B------:R-:W-:Y:S02]  /*5010*/  SHF.L.U64.HI R139, R99, 0x1, R8 ;  /* 0x00000001638b7819 */ /* 0x000fe40000010208 */
[----:B------:R-:W-:Y:S02]  /*5020*/  SHF.L.U64.HI R138, R97, 0x1, R138 ;  /* 0x00000001618a7819 */ /* 0x000fe4000001028a */
[----:B------:R-:W-:Y:S02]  /*5030*/  SHF.L.U64.HI R137, R120, 0x1, R137 ;  /* 0x0000000178897819 */ /* 0x000fe40000010289 */
[----:B------:R-:W-:Y:S02]  /*5040*/  SHF.L.U64.HI R136, R119, 0x1, R136 ;  /* 0x0000000177887819 */ /* 0x000fe40000010288 */
        /* <DEDUP_REMOVED lines=14> */
[----:B------:R-:W-:-:S07]  /*5130*/  SHF.L.U64.HI R82, R151, 0x1, R82 ;  /* 0x0000000197527819 */ /* 0x000fce0000010252 */
.L_x_11:
[-C--:B0-----:R-:W-:Y:S02]  /*5140*/  LEA R4, P1, R87, R152.reuse, 0x1 ;  /* 0x0000009857047211 */ /* 0x081fe400078208ff */
[----:B------:R-:W-:Y:S02]  /*5150*/  ISETP.GT.AND P5, PT, R84, 0x2, PT ;  /* 0x000000025400780c */ /* 0x000fe40003fa4270 */
[----:B------:R-:W-:Y:S01]  /*5160*/  PRMT R16, RZ, 0x7610, R16 ;  /* 0x00007610ff107816 */ /* 0x000fe20000000010 */
[C---:B------:R-:W-:Y:S01]  /*5170*/  IMAD.X R5, R153.reuse, 0x1, R150, P1 ;  /* 0x0000000199057824 */ /* 0x040fe200008e0696 */
[----:B------:R-:W-:Y:S02]  /*5180*/  LEA R6, P1, R96, R152, 0x1 ;  /* 0x0000009860067211 */ /* 0x000fe400078208ff */
[C---:B------:R-:W-:Y:S02]  /*5190*/  ISETP.GT.AND P4, PT, R84.reuse, 0x3, PT ;  /* 0x000000035400780c */ /* 0x040fe40003f84270 */
[C---:B------:R-:W-:Y:S01]  /*51a0*/  ISETP.GT.AND P3, PT, R84.reuse, 0x4, PT ;  /* 0x000000045400780c */ /* 0x040fe20003f64270 */
[----:B------:R-:W-:Y:S01]  /*51b0*/  IMAD.X R7, R153, 0x1, R149, P1 ;  /* 0x0000000199077824 */ /* 0x000fe200008e0695 */
[----:B------:R-:W-:-:S02]  /*51c0*/  ISETP.GT.AND P1, PT, R84, 0x5, PT ;  /* 0x000000055400780c */ /* 0x000fc40003f24270 */
[-C--:B------:R-:W-:Y:S01]  /*51d0*/  LEA R10, P6, R92, R152.reuse, 0x1 ;  /* 0x000000985c0a7211 */ /* 0x080fe200078c08ff */
[----:B------:R0:W2:Y:S01]  /*51e0*/  @P5 LDG.E.U16 R16, desc[UR22][R4.64] ;  /* 0x0000001604105981 */ /* 0x0000a2000c1e1500 */
[-C--:B------:R-:W-:Y:S02]  /*51f0*/  LEA R8, P5, R88, R152.reuse, 0x1 ;  /* 0x0000009858087211 */ /* 0x080fe400078a08ff */
[----:B------:R-:W-:Y:S01]  /*5200*/  PRMT R17, RZ, 0x7610, R17 ;  /* 0x00007610ff117816 */ /* 0x000fe20000000011 */
[C---:B------:R-:W-:Y:S01]  /*5210*/  IMAD.X R11, R153.reuse, 0x1, R147, P6 ;  /* 0x00000001990b7824 */ /* 0x040fe200030e0693 */
[----:B------:R-:W-:Y:S01]  /*5220*/  PRMT R18, RZ, 0x7610, R18 ;  /* 0x00007610ff127816 */ /* 0x000fe20000000012 */
[----:B------:R-:W-:Y:S01]  /*5230*/  IMAD.X R9, R153, 0x1, R148, P5 ;  /* 0x0000000199097824 */ /* 0x000fe200028e0694 */
[----:B------:R-:W-:Y:S02]  /*5240*/  PRMT R19, RZ, 0x7610, R19 ;  /* 0x00007610ff137816 */ /* 0x000fe40000000013 */
[----:B------:R1:W2:Y:S01]  /*5250*/  @P4 LDG.E.U16 R17, desc[UR22][R6.64] ;  /* 0x0000001606114981 */ /* 0x0002a2000c1e1500 */
[----:B0-----:R-:W-:-:S02]  /*5260*/  LEA R4, P5, R94, R152, 0x1 ;  /* 0x000000985e047211 */ /* 0x001fc400078a08ff */
[C---:B------:R-:W-:Y:S01]  /*5270*/  ISETP.GT.AND P4, PT, R84.reuse, 0x6, PT ;  /* 0x000000065400780c */ /* 0x040fe20003f84270 */
[----:B------:R0:W3:Y:S01]  /*5280*/  @P3 LDG.E.U16 R18, desc[UR22][R8.64] ;  /* 0x0000001608123981 */ /* 0x0000e2000c1e1500 */
[C---:B------:R-:W-:Y:S01]  /*5290*/  ISETP.GT.AND P3, PT, R84.reuse, 0x7, PT ;  /* 0x000000075400780c */ /* 0x040fe20003f64270 */
[----:B------:R-:W-:Y:S01]  /*52a0*/  IMAD.X R5, R153, 0x1, R146, P5 ;  /* 0x0000000199057824 */ /* 0x000fe200028e0692 */
[----:B------:R-:W-:Y:S01]  /*52b0*/  PRMT R156, RZ, 0x7610, R156 ;  /* 0x00007610ff9c7816 */ /* 0x000fe2000000009c */
[----:B------:R4:W3:Y:S01]  /*52c0*/  @P1 LDG.E.U16 R19, desc[UR22][R10.64] ;  /* 0x000000160a131981 */ /* 0x0008e2000c1e1500 */
[----:B------:R-:W-:Y:S02]  /*52d0*/  ISETP.GT.AND P1, PT, R84, 0x8, PT ;  /* 0x000000085400780c */ /* 0x000fe40003f24270 */
[-C--:B-1----:R-:W-:Y:S02]  /*52e0*/  LEA R6, P6, R98, R152.reuse, 0x1 ;  /* 0x0000009862067211 */ /* 0x082fe400078c08ff */
[----:B0-----:R-:W-:-:S02]  /*52f0*/  LEA R8, P5, R90, R152, 0x1 ;  /* 0x000000985a087211 */ /* 0x001fc400078a08ff */
[----:B------:R-:W-:Y:S01]  /*5300*/  PRMT R158, RZ, 0x7610, R158 ;  /* 0x00007610ff9e7816 */ /* 0x000fe2000000009e */
[C---:B------:R-:W-:Y:S01]  /*5310*/  IMAD.X R7, R153.reuse, 0x1, R145, P6 ;  /* 0x0000000199077824 */ /* 0x040fe200030e0691 */
[----:B------:R-:W-:Y:S01]  /*5320*/  PRMT R157, RZ, 0x7610, R157 ;  /* 0x00007610ff9d7816 */ /* 0x000fe2000000009d */
[----:B------:R-:W-:Y:S01]  /*5330*/  IMAD.X R9, R153, 0x1, R144, P5 ;  /* 0x0000000199097824 */ /* 0x000fe200028e0690 */
[----:B----4-:R-:W-:Y:S01]  /*5340*/  LEA R10, P6, R89, R152, 0x1 ;  /* 0x00000098590a7211 */ /* 0x010fe200078c08ff */
[----:B------:R0:W5:Y:S01]  /*5350*/  @P4 LDG.E.U16 R156, desc[UR22][R4.64] ;  /* 0x00000016049c4981 */ /* 0x000162000c1e1500 */
[----:B------:R-:W-:-:S03]  /*5360*/  ISETP.GT.AND P4, PT, R84, 0x9, PT ;  /* 0x000000095400780c */ /* 0x000fc60003f84270 */
[----:B------:R-:W5:Y:S01]  /*5370*/  @P1 LDG.E.U16 R158, desc[UR22][R8.64] ;  /* 0x00000016089e1981 */ /* 0x000f62000c1e1500 */
[C---:B------:R-:W-:Y:S01]  /*5380*/  ISETP.GT.AND P1, PT, R84.reuse, 0xb, PT ;  /* 0x0000000b5400780c */ /* 0x040fe20003f24270 */
[----:B------:R-:W-:Y:S02]  /*5390*/  IMAD.X R11, R153, 0x1, R143, P6 ;  /* 0x00000001990b7824 */ /* 0x000fe400030e068f */
[----:B------:R1:W5:Y:S01]  /*53a0*/  @P3 LDG.E.U16 R157, desc[UR22][R6.64] ;  /* 0x00000016069d3981 */ /* 0x000362000c1e1500 */
[----:B------:R-:W-:Y:S02]  /*53b0*/  ISETP.GT.AND P3, PT, R84, 0xa, PT ;  /* 0x0000000a5400780c */ /* 0x000fe40003f64270 */
[-C--:B0-----:R-:W-:Y:S02]  /*53c0*/  LEA R4, P5, R91, R152.reuse, 0x1 ;  /* 0x000000985b047211 */ /* 0x081fe400078a08ff */
[----:B------:R-:W-:Y:S02]  /*53d0*/  PRMT R161, RZ, 0x7610, R161 ;  /* 0x00007610ffa17816 */ /* 0x000fe400000000a1 */
[----:B-1----:R-:W-:Y:S01]  /*53e0*/  LEA R6, P6, R93, R152, 0x1 ;  /* 0x000000985d067211 */ /* 0x002fe200078c08ff */
[----:B------:R-:W-:Y:S01]  /*53f0*/  IMAD.X R5, R153, 0x1, R142, P5 ;  /* 0x0000000199057824 */ /* 0x000fe200028e068e */
[----:B------:R-:W-:-:S03]  /*5400*/  PRMT R159, RZ, 0x7610, R159 ;  /* 0x00007610ff9f7816 */ /* 0x000fc6000000009f */
[----:B------:R-:W-:Y:S01]  /*5410*/  IMAD.X R7, R153, 0x1, R141, P6 ;  /* 0x0000000199077824 */ /* 0x000fe200030e068d */
[----:B------:R-:W-:Y:S02]  /*5420*/  PRMT R160, RZ, 0x7610, R160 ;  /* 0x00007610ffa07816 */ /* 0x000fe400000000a0 */
[----:B------:R-:W-:Y:S01]  /*5430*/  LEA R8, P5, R95, R152, 0x1 ;  /* 0x000000985f087211 */ /* 0x000fe200078a08ff */
[----:B------:R0:W5:Y:S04]  /*5440*/  @P4 LDG.E.U16 R159, desc[UR22][R10.64] ;  /* 0x000000160a9f4981 */ /* 0x000168000c1e1500 */
[----:B------:R-:W5:Y:S01]  /*5450*/  @P1 LDG.E.U16 R161, desc[UR22][R6.64] ;  /* 0x0000001606a11981 */ /* 0x000f62000c1e1500 */
[C---:B------:R-:W-:Y:S01]  /*5460*/  ISETP.GT.AND P1, PT, R84.reuse, 0xe, PT ;  /* 0x0000000e5400780c */ /* 0x040fe20003f24270 */
[----:B------:R-:W-:Y:S01]  /*5470*/  IMAD.X R9, R153, 0x1, R140, P5 ;  /* 0x0000000199097824 */ /* 0x000fe200028e068c */
[C---:B------:R-:W-:Y:S01]  /*5480*/  ISETP.GT.AND P4, PT, R84.reuse, 0xc, PT ;  /* 0x0000000c5400780c */ /* 0x040fe20003f84270 */
[----:B------:R1:W5:Y:S01]  /*5490*/  @P3 LDG.E.U16 R160, desc[UR22][R4.64] ;  /* 0x0000001604a03981 */ /* 0x000362000c1e1500 */
[----:B------:R-:W-:-:S02]  /*54a0*/  ISETP.GT.AND P3, PT, R84, 0xd, PT ;  /* 0x0000000d5400780c */ /* 0x000fc40003f64270 */
[-C--:B0-----:R-:W-:Y:S02]  /*54b0*/  LEA R10, P6, R99, R152.reuse, 0x1 ;  /* 0x00000098630a7211 */ /* 0x081fe400078c08ff */
[----:B------:R-:W-:Y:S02]  /*54c0*/  PRMT R164, RZ, 0x7610, R164 ;  /* 0x00007610ffa47816 */ /* 0x000fe400000000a4 */
[----:B-1----:R-:W-:Y:S01]  /*54d0*/  LEA R4, P5, R97, R152, 0x1 ;  /* 0x0000009861047211 */ /* 0x002fe200078a08ff */
[----:B------:R-:W-:Y:S01]  /*54e0*/  IMAD.X R11, R153, 0x1, R139, P6 ;  /* 0x00000001990b7824 */ /* 0x000fe200030e068b */
[----:B------:R-:W-:-:S03]  /*54f0*/  PRMT R162, RZ, 0x7610, R162 ;  /* 0x00007610ffa27816 */ /* 0x000fc600000000a2 */
[C---:B------:R-:W-:Y:S01]  /*5500*/  IMAD.X R5, R153.reuse, 0x1, R138, P5 ;  /* 0x0000000199057824 */ /* 0x040fe200028e068a */
        /* <DEDUP_REMOVED lines=17> */
[----:B------:R-:W5:Y:S04]  /*5620*/  @P4 LDG.E.U16 R165, desc[UR22][R6.64] ;  /* 0x0000001606a54981 */ /* 0x000f68000c1e1500 */
[----:B------:R-:W5:Y:S01]  /*5630*/  @P1 LDG.E.U16 R167, desc[UR22][R10.64] ;  /* 0x000000160aa71981 */ /* 0x000f62000c1e1500 */
[C---:B------:R-:W-:Y:S01]  /*5640*/  ISETP.GT.AND P1, PT, R84.reuse, 0x14, PT ;  /* 0x000000145400780c */ /* 0x040fe20003f24270 */
[----:B------:R-:W-:Y:S01]  /*5650*/  IMAD.X R13, R153, 0x1, R134, P5 ;  /* 0x00000001990d7824 */ /* 0x000fe200028e0686 */
[----:B------:R-:W-:Y:S01]  /*5660*/  ISETP.GT.AND P4, PT, R84, 0x12, PT ;  /* 0x000000125400780c */ /* 0x000fe20003f84270 */
[----:B------:R0:W5:Y:S01]  /*5670*/  @P3 LDG.E.U16 R166, desc[UR22][R8.64] ;  /* 0x0000001608a63981 */ /* 0x000162000c1e1500 */
[----:B------:R-:W-:-:S02]  /*5680*/  PRMT R170, RZ, 0x7610, R170 ;  /* 0x00007610ffaa7816 */ /* 0x000fc400000000aa */
[----:B------:R-:W-:Y:S02]  /*5690*/  ISETP.GT.AND P3, PT, R84, 0x13, PT ;  /* 0x000000135400780c */ /* 0x000fe40003f64270 */
[----:B0-----:R-:W-:Y:S02]  /*56a0*/  LEA R8, P5, R115, R152, 0x1 ;  /* 0x0000009873087211 */ /* 0x001fe400078a08ff */
[----:B------:R-:W-:-:S03]  /*56b0*/  PRMT R168, RZ, 0x7610, R168 ;  /* 0x00007610ffa87816 */ /* 0x000fc600000000a8 */
[----:B------:R-:W-:Y:S01]  /*56c0*/  IMAD.X R9, R153, 0x1, R132, P5 ;  /* 0x0000000199097824 */ /* 0x000fe200028e0684 */
[-C--:B------:R-:W-:Y:S02]  /*56d0*/  LEA R4, P5, R114, R152.reuse, 0x1 ;  /* 0x0000009872047211 */ /* 0x080fe400078a08ff */
[----:B------:R-:W-:Y:S01]  /*56e0*/  LEA R6, P6, R116, R152, 0x1 ;  /* 0x0000009874067211 */ /* 0x000fe200078c08ff */
[----:B------:R0:W5:Y:S01]  /*56f0*/  @P4 LDG.E.U16 R168, desc[UR22][R12.64] ;  /* 0x000000160ca84981 */ /* 0x000162000c1e1500 */
[----:B------:R-:W-:-:S03]  /*5700*/  PRMT R169, RZ, 0x7610, R169 ;  /* 0x00007610ffa97816 */ /* 0x000fc600000000a9 */
[----:B------:R1:W5:Y:S01]  /*5710*/  @P1 LDG.E.U16 R170, desc[UR22][R8.64] ;  /* 0x0000001608aa1981 */ /* 0x000362000c1e1500 */
[----:B------:R-:W-:Y:S01]  /*5720*/  ISETP.GT.AND P1, PT, R84, 0x17, PT ;  /* 0x000000175400780c */ /* 0x000fe20003f24270 */
[C---:B------:R-:W-:Y:S02]  /*5730*/  IMAD.X R5, R153.reuse, 0x1, R131, P5 ;  /* 0x0000000199057824 */ /* 0x040fe400028e0683 */
[C---:B------:R-:W-:Y:S01]  /*5740*/  IMAD.X R7, R153.reuse, 0x1, R133, P6 ;  /* 0x0000000199077824 */ /* 0x040fe200030e0685 */
[----:B0-----:R-:W-:Y:S02]  /*5750*/  LEA R12, P5, R112, R152, 0x1 ;  /* 0x00000098700c7211 */ /* 0x001fe400078a08ff */
[----:B------:R-:W-:Y:S02]  /*5760*/  PRMT R173, RZ, 0x7610, R173 ;  /* 0x00007610ffad7816 */ /* 0x000fe400000000ad */
[----:B------:R0:W5:Y:S01]  /*5770*/  @P3 LDG.E.U16 R169, desc[UR22][R6.64] ;  /* 0x0000001606a93981 */ /* 0x000162000c1e1500 */
[C---:B------:R-:W-:Y:S01]  /*5780*/  ISETP.GT.AND P4, PT, R84.reuse, 0x15, PT ;  /* 0x000000155400780c */ /* 0x040fe20003f84270 */
[----:B------:R-:W-:Y:S01]  /*5790*/  IMAD.X R13, R153, 0x1, R129, P5 ;  /* 0x00000001990d7824 */ /* 0x000fe200028e0681 */
[----:B------:R-:W-:-:S02]  /*57a0*/  ISETP.GT.AND P3, PT, R84, 0x16, PT ;  /* 0x000000165400780c */ /* 0x000fc40003f64270 */
[-C--:B------:R-:W-:Y:S02]  /*57b0*/  LEA R10, P6, R113, R152.reuse, 0x1 ;  /* 0x00000098710a7211 */ /* 0x080fe400078c08ff */
[----:B------:R-:W5:Y:S01]  /*57c0*/  @P1 LDG.E.U16 R173, desc[UR22][R12.64] ;  /* 0x000000160cad1981 */ /* 0x000f62000c1e1500 */
[----:B------:R-:W-:Y:S02]  /*57d0*/  ISETP.GT.AND P1, PT, R84, 0x19, PT ;  /* 0x000000195400780c */ /* 0x000fe40003f24270 */
[----:B------:R-:W-:Y:S01]  /*57e0*/  PRMT R171, RZ, 0x7610, R171 ;  /* 0x00007610ffab7816 */ /* 0x000fe200000000ab */
[----:B------:R-:W-:Y:S01]  /*57f0*/  IMAD.X R11, R153, 0x1, R130, P6 ;  /* 0x00000001990b7824 */ /* 0x000fe200030e0682 */
[----:B------:R-:W-:Y:S02]  /*5800*/  PRMT R172, RZ, 0x7610, R172 ;  /* 0x00007610ffac7816 */ /* 0x000fe400000000ac */
[-C--:B-1----:R-:W-:Y:S02]  /*5810*/  LEA R8, P5, R110, R152.reuse, 0x1 ;  /* 0x000000986e087211 */ /* 0x082fe400078a08ff */
[----:B0-----:R-:W-:Y:S01]  /*5820*/  LEA R6, P6, R111, R152, 0x1 ;  /* 0x000000986f067211 */ /* 0x001fe200078c08ff */
[----:B------:R0:W5:Y:S01]  /*5830*/  @P4 LDG.E.U16 R171, desc[UR22][R4.64] ;  /* 0x0000001604ab4981 */ /* 0x000162000c1e1500 */
[----:B------:R-:W-:Y:S01]  /*5840*/  PRMT R175, RZ, 0x7610, R175 ;  /* 0x00007610ffaf7816 */ /* 0x000fe200000000af */
[C---:B------:R-:W-:Y:S01]  /*5850*/  IMAD.X R9, R153.reuse, 0x1, R127, P5 ;  /* 0x0000000199097824 */ /* 0x040fe200028e067f */
[C---:B------:R-:W-:Y:S01]  /*5860*/  ISETP.GT.AND P4, PT, R84.reuse, 0x1a, PT ;  /* 0x0000001a5400780c */ /* 0x040fe20003f84270 */
[----:B------:R1:W5:Y:S01]  /*5870*/  @P3 LDG.E.U16 R172, desc[UR22][R10.64] ;  /* 0x000000160aac3981 */ /* 0x000362000c1e1500 */
[----:B------:R-:W-:Y:S01]  /*5880*/  ISETP.GT.AND P3, PT, R84, 0x18, PT ;  /* 0x000000185400780c */ /* 0x000fe20003f64270 */
[----:B------:R-:W-:-:S02]  /*5890*/  IMAD.X R7, R153, 0x1, R128, P6 ;  /* 0x0000000199077824 */ /* 0x000fc400030e0680 */
[----:B------:R-:W5:Y:S01]  /*58a0*/  @P1 LDG.E.U16 R175, desc[UR22][R8.64] ;  /* 0x0000001608af1981 */ /* 0x000f62000c1e1500 */
[-C--:B0-----:R-:W-:Y:S02]  /*58b0*/  LEA R4, P6, R109, R152.reuse, 0x1 ;  /* 0x000000986d047211 */ /* 0x081fe400078c08ff */
[----:B------:R-:W-:Y:S02]  /*58c0*/  PRMT R174, RZ, 0x7610, R174 ;  /* 0x00007610ffae7816 */ /* 0x000fe400000000ae */
[-C--:B-1----:R-:W-:Y:S01]  /*58d0*/  LEA R10, P1, R108, R152.reuse, 0x1 ;  /* 0x000000986c0a7211 */ /* 0x082fe200078208ff */
[C---:B------:R-:W-:Y:S01]  /*58e0*/  IMAD.X R5, R153.reuse, 0x1, R126, P6 ;  /* 0x0000000199057824 */ /* 0x040fe200030e067e */
[----:B------:R-:W-:Y:S02]  /*58f0*/  PRMT R176, RZ, 0x7610, R176 ;  /* 0x00007610ffb07816 */ /* 0x000fe400000000b0 */
[----:B------:R-:W-:Y:S01]  /*5900*/  ISETP.GT.AND P5, PT, R84, 0x1b, PT ;  /* 0x0000001b5400780c */ /* 0x000fe20003fa4270 */
[----:B------:R-:W-:Y:S01]  /*5910*/  IMAD.X R11, R153, 0x1, R125, P1 ;  /* 0x00000001990b7824 */ /* 0x000fe200008e067d */
[----:B------:R-:W-:Y:S01]  /*5920*/  LEA R12, P6, R106, R152, 0x1 ;  /* 0x000000986a0c7211 */ /* 0x000fe200078c08ff */
[----:B------:R-:W5:Y:S01]  /*5930*/  @P3 LDG.E.U16 R174, desc[UR22][R6.64] ;  /* 0x0000001606ae3981 */ /* 0x000f62000c1e1500 */
[----:B------:R-:W-:-:S02]  /*5940*/  ISETP.GT.AND P1, PT, R84, RZ, PT ;  /* 0x000000ff5400720c */ /* 0x000fc40003f24270 */
[C---:B------:R-:W-:Y:S01]  /*5950*/  ISETP.GT.AND P3, PT, R84.reuse, 0x1d, PT ;  /* 0x0000001d5400780c */ /* 0x040fe20003f64270 */
[----:B------:R0:W5:Y:S01]  /*5960*/  @P4 LDG.E.U16 R176, desc[UR22][R4.64] ;  /* 0x0000001604b04981 */ /* 0x000162000c1e1500 */
[----:B------:R-:W-:Y:S01]  /*5970*/  ISETP.GT.AND P4, PT, R84, 0x1c, PT ;  /* 0x0000001c5400780c */ /* 0x000fe20003f84270 */
[----:B------:R-:W-:Y:S01]  /*5980*/  IMAD.X R13, R153, 0x1, R124, P6 ;  /* 0x00000001990d7824 */ /* 0x000fe200030e067c */
[----:B------:R-:W-:Y:S02]  /*5990*/  LEA R14, P6, R105, R152, 0x1 ;  /* 0x00000098690e7211 */ /* 0x000fe400078c08ff */
[----:B------:R-:W-:Y:S02]  /*59a0*/  PRMT R177, RZ, 0x7610, R177 ;  /* 0x00007610ffb17816 */ /* 0x000fe400000000b1 */
[----:B------:R-:W-:Y:S01]  /*59b0*/  PRMT R178, RZ, 0x7610, R178 ;  /* 0x00007610ffb27816 */ /* 0x000fe200000000b2 */
[----:B------:R-:W-:Y:S01]  /*59c0*/  IMAD.X R15, R153, 0x1, R123, P6 ;  /* 0x00000001990f7824 */ /* 0x000fe200030e067b */
[----:B------:R-:W-:-:S02]  /*59d0*/  PRMT R179, RZ, 0x7610, R179 ;  /* 0x00007610ffb37816 */ /* 0x000fc400000000b3 */
[----:B0-----:R-:W-:Y:S01]  /*59e0*/  LEA R4, P6, R104, R152, 0x1 ;  /* 0x0000009868047211 */ /* 0x001fe200078c08ff */
[----:B------:R0:W5:Y:S01]  /*59f0*/  @P5 LDG.E.U16 R177, desc[UR22][R10.64] ;  /* 0x000000160ab15981 */ /* 0x000162000c1e1500 */
[----:B------:R-:W-:-:S03]  /*5a00*/  PRMT R154, RZ, 0x7610, R154 ;  /* 0x00007610ff9a7816 */ /* 0x000fc6000000009a */
[----:B------:R-:W5:Y:S01]  /*5a10*/  @P4 LDG.E.U16 R178, desc[UR22][R12.64] ;  /* 0x000000160cb24981 */ /* 0x000f62000c1e1500 */
[----:B------:R-:W-:Y:S01]  /*5a20*/  IMAD.X R5, R153, 0x1, R122, P6 ;  /* 0x0000000199057824 */ /* 0x000fe200030e067a */
[C---:B------:R-:W-:Y:S02]  /*5a30*/  ISETP.GT.AND P4, PT, R84.reuse, 0x1f, PT ;  /* 0x0000001f5400780c */ /* 0x040fe40003f84270 */
[----:B------:R-:W5:Y:S01]  /*5a40*/  @P3 LDG.E.U16 R179, desc[UR22][R14.64] ;  /* 0x000000160eb33981 */ /* 0x000f62000c1e1500 */
[----:B0-----:R-:W-:Y:S02]  /*5a50*/  @P1 IMAD.MOV.U32 R10, RZ, RZ, R152 ;  /* 0x000000ffff0a1224 */ /* 0x001fe400078e0098 */
[----:B------:R-:W-:Y:S01]  /*5a60*/  @P1 IMAD.MOV.U32 R11, RZ, RZ, R153 ;  /* 0x000000ffff0b1224 */ /* 0x000fe200078e0099 */
[C---:B------:R-:W-:Y:S02]  /*5a70*/  ISETP.GT.AND P3, PT, R84.reuse, 0x1e, PT ;  /* 0x0000001e5400780c */ /* 0x040fe40003f64270 */
[----:B------:R-:W-:-:S02]  /*5a80*/  ISETP.GT.AND P6, PT, R84, 0x1, PT ;  /* 0x000000015400780c */ /* 0x000fc40003fc4270 */
[----:B------:R0:W5:Y:S01]  /*5a90*/  @P1 LDG.E.U16 R154, desc[UR22][R10.64] ;  /* 0x000000160a9a1981 */ /* 0x000162000c1e1500 */
[-C--:B------:R-:W-:Y:S01]  /*5aa0*/  IADD3 R8, P1, PT, R87, R152.reuse, RZ ;  /* 0x0000009857087210 */ /* 0x080fe20007f3e0ff */
[----:B------:R-:W-:Y:S01]  /*5ab0*/  USHF.L.U32 UR4, UR4, 0x1f, URZ ;  /* 0x0000001f04047899 */ /* 0x000fe200080006ff */
[----:B------:R-:W-:Y:S02]  /*5ac0*/  LEA R6, P5, R151, R152, 0x1 ;  /* 0x0000009897067211 */ /* 0x000fe400078a08ff */
[----:B------:R-:W-:Y:S01]  /*5ad0*/  PRMT R180, RZ, 0x7610, R180 ;  /* 0x00007610ffb47816 */ /* 0x000fe200000000b4 */
[C---:B------:R-:W-:Y:S01]  /*5ae0*/  IMAD.X R9, R153.reuse, 0x1, R83, P1 ;  /* 0x0000000199097824 */ /* 0x040fe200008e0653 */
[----:B------:R-:W-:Y:S01]  /*5af0*/  PRMT R155, RZ, 0x7610, R155 ;  /* 0x00007610ff9b7816 */ /* 0x000fe2000000009b */
[----:B------:R-:W-:Y:S01]  /*5b00*/  IMAD.X R7, R153, 0x1, R82, P5 ;  /* 0x0000000199077824 */ /* 0x000fe200028e0652 */
[----:B------:R-:W-:Y:S01]  /*5b10*/  PRMT R181, RZ, 0x7610, R181 ;  /* 0x00007610ffb57816 */ /* 0x000fe200000000b5 */
[----:B0-----:R-:W-:Y:S01]  /*5b20*/  IMAD.U32 R10, RZ, RZ, UR4 ;  /* 0x00000004ff0a7e24 */ /* 0x001fe2000f8e00ff */
[----:B------:R2:W5:Y:S04]  /*5b30*/  @P3 LDG.E.U16 R180, desc[UR22][R4.64] ;  /* 0x0000001604b43981 */ /* 0x000568000c1e1500 */
[----:B------:R3:W5:Y:S04]  /*5b40*/  @P4 LDG.E.U16 R181, desc[UR22][R6.64] ;  /* 0x0000001606b54981 */ /* 0x000768000c1e1500 */
[----:B------:R0:W5:Y:S01]  /*5b50*/  @P6 LDG.E.U16 R155, desc[UR22][R8.64] ;  /* 0x00000016089b6981 */ /* 0x000162000c1e1500 */
[----:B------:R-:W1:Y:S01]  /*5b60*/  SYNCS.PHASECHK.TRANS64.TRYWAIT P1, [UR8], R10 ;  /* 0x0000000aff0075a7 */ /* 0x000e620008021108 */
[----:B--2---:R-:W-:-:S02]  /*5b70*/  PRMT R5, R16, 0x5410, R17 ;  /* 0x0000541010057816 */ /* 0x004fc40000000011 */
[----:B---3--:R-:W-:Y:S01]  /*5b80*/  PRMT R6, R18, 0x5410, R19 ;  /* 0x0000541012067816 */ /* 0x008fe20000000013 */
[----:B01----:R-:W-:Y:S06]  /*5b90*/  @!P1 BRA `(.L_x_9) ;  /* 0x0000004c00809947 */ /* 0x003fec0003800000 */
.L_x_17:
[----:B-----5:R-:W-:Y:S01]  /*5ba0*/  PRMT R7, R156, 0x5410, R157 ;  /* 0x000054109c077816 */ /* 0x020fe2000000009d */
[C---:B------:R-:W-:Y:S01]  /*5bb0*/  IMAD.WIDE R20, R121.reuse, 0x2, R20 ;  /* 0x0000000279147825 */ /* 0x040fe200078e0214 */
[----:B------:R-:W-:Y:S02]  /*5bc0*/  PRMT R8, R158, 0x5410, R159 ;  /* 0x000054109e087816 */ /* 0x000fe4000000009f */
[----:B------:R-:W-:Y:S01]  /*5bd0*/  PRMT R9, R160, 0x5410, R161 ;  /* 0x00005410a0097816 */ /* 0x000fe200000000a1 */
[C---:B------:R-:W-:Y:S01]  /*5be0*/  IMAD.WIDE R24, R121.reuse, 0x2, R24 ;  /* 0x0000000279187825 */ /* 0x040fe200078e0218 */
[----:B------:R-:W-:Y:S02]  /*5bf0*/  PRMT R10, R162, 0x5410, R163 ;  /* 0x00005410a20a7816 */ /* 0x000fe400000000a3 */
[----:B------:R-:W-:Y:S01]  /*5c00*/  PRMT R11, R164, 0x5410, R165 ;  /* 0x00005410a40b7816 */ /* 0x000fe200000000a5 */
[----:B------:R-:W-:Y:S01]  /*5c10*/  IMAD.WIDE R28, R121, 0x2, R28 ;  /* 0x00000002791c7825 */ /* 0x000fe200078e021c */
[----:B------:R-:W-:-:S02]  /*5c20*/  PRMT R12, R166, 0x5410, R167 ;  /* 0x00005410a60c7816 */ /* 0x000fc400000000a7 */
[----:B------:R-:W-:Y:S01]  /*5c30*/  PRMT R13, R168, 0x5410, R169 ;  /* 0x00005410a80d7816 */ /* 0x000fe200000000a9 */
        /* <DEDUP_REMOVED lines=9> */
[----:B------:R-:W-:Y:S01]  /*5cd0*/  IMAD.WIDE R44, R121, 0x2, R44 ;  /* 0x00000002792c7825 */ /* 0x000fe200078e022c */
[----:B------:R-:W-:Y:S02]  /*5ce0*/  PRMT R4, R154, 0x5410, R155 ;  /* 0x000054109a047816 */ /* 0x000fe4000000009b */
[----:B------:R-:W-:Y:S01]  /*5cf0*/  ISETP.GE.AND P1, PT, R101, R84, PT ;  /* 0x000000546500720c */ /* 0x000fe20003f26270 */
[C---:B------:R-:W-:Y:S01]  /*5d00*/  IMAD.WIDE R48, R121.reuse, 0x2, R48 ;  /* 0x0000000279307825 */ /* 0x040fe200078e0230 */
[----:B------:R0:W-:Y:S01]  /*5d10*/  STTM.x16 tmem[UR12+0x80], R4 ;  /* 0x00008004000079ed */ /* 0x0001e2000824000c */
[----:B------:R-:W1:Y:S01]  /*5d20*/  FENCE.VIEW.ASYNC.T ;  /* 0x00000000000073c6 */ /* 0x000e620000000200 */
[----:B------:R-:W-:Y:S01]  /*5d30*/  PRMT R155, RZ, 0x7610, R155 ;  /* 0x00007610ff9b7816 */ /* 0x000fe2000000009b */
[----:B-1----:R-:W-:Y:S01]  /*5d40*/  BAR.SYNC.DEFER_BLOCKING 0x0 ;  /* 0x0000000000007b1d */ /* 0x002fe20000010000 */
[----:B------:R-:W-:Y:S01]  /*5d50*/  PRMT R157, RZ, 0x7610, R157 ;  /* 0x00007610ff9d7816 */ /* 0x000fe2000000009d */
[----:B------:R-:W-:Y:S01]  /*5d60*/  IMAD.WIDE R52, R121, 0x2, R52 ;  /* 0x0000000279347825 */ /* 0x000fe200078e0234 */
[----:B------:R-:W-:-:S02]  /*5d70*/  PRMT R159, RZ, 0x7610, R159 ;  /* 0x00007610ff9f7816 */ /* 0x000fc4000000009f */
[----:B------:R-:W-:Y:S01]  /*5d80*/  PRMT R161, RZ, 0x7610, R161 ;  /* 0x00007610ffa17816 */ /* 0x000fe200000000a1 */
[C---:B------:R-:W-:Y:S01]  /*5d90*/  IMAD.WIDE R56, R121.reuse, 0x2, R56 ;  /* 0x0000000279387825 */ /* 0x040fe200078e0238 */
[----:B------:R-:W-:Y:S02]  /*5da0*/  PRMT R163, RZ, 0x7610, R163 ;  /* 0x00007610ffa37816 */ /* 0x000fe400000000a3 */
[----:B------:R-:W-:Y:S01]  /*5db0*/  PRMT R165, RZ, 0x7610, R165 ;  /* 0x00007610ffa57816 */ /* 0x000fe200000000a5 */
[C---:B------:R-:W-:Y:S01]  /*5dc0*/  IMAD.WIDE R60, R121.reuse, 0x2, R60 ;  /* 0x00000002793c7825 */ /* 0x040fe200078e023c */
[----:B------:R-:W-:Y:S02]  /*5dd0*/  PRMT R167, RZ, 0x7610, R167 ;  /* 0x00007610ffa77816 */ /* 0x000fe400000000a7 */
        /* <DEDUP_REMOVED lines=8> */
[----:B------:R-:W-:Y:S01]  /*5e60*/  PRMT R162, RZ, 0x7610, R162 ;  /* 0x00007610ffa27816 */ /* 0x000fe200000000a2 */
[----:B------:R-:W2:Y:S01]  /*5e70*/  @!P1 LDG.E.U16 R155, desc[UR22][R48.64] ;  /* 0x00000016309b9981 */ /* 0x000ea2000c1e1500 */
[----:B------:R-:W-:Y:S01]  /*5e80*/  PRMT R164, RZ, 0x7610, R164 ;  /* 0x00007610ffa47816 */ /* 0x000fe200000000a4 */
[C---:B------:R-:W-:Y:S01]  /*5e90*/  IMAD.WIDE R76, R121.reuse, 0x2, R76 ;  /* 0x00000002794c7825 */ /* 0x040fe200078e024c */
[----:B------:R-:W-:Y:S01]  /*5ea0*/  PRMT R166, RZ, 0x7610, R166 ;  /* 0x00007610ffa67816 */ /* 0x000fe200000000a6 */
[----:B------:R-:W3:Y:S01]  /*5eb0*/  @!P1 LDG.E.U16 R157, desc[UR22][R44.64] ;  /* 0x000000162c9d9981 */ /* 0x000ee2000c1e1500 */
[----:B------:R-:W-:Y:S01]  /*5ec0*/  PRMT R168, RZ, 0x7610, R168 ;  /* 0x00007610ffa87816 */ /* 0x000fe200000000a8 */
[----:B------:R-:W-:-:S02]  /*5ed0*/  IMAD.WIDE R80, R121, 0x2, R80 ;  /* 0x0000000279507825 */ /* 0x000fc400078e0250 */
[----:B------:R-:W4:Y:S02]  /*5ee0*/  @!P1 LDG.E.U16 R159, desc[UR22][R40.64] ;  /* 0x00000016289f9981 */ /* 0x000f24000c1e1500 */
[C---:B------:R-:W-:Y:S01]  /*5ef0*/  IMAD.WIDE R22, R121.reuse, 0x2, R22 ;  /* 0x0000000279167825 */ /* 0x040fe200078e0216 */
[----:B0-----:R-:W-:Y:S01]  /*5f00*/  PRMT R5, RZ, 0x7610, R5 ;  /* 0x00007610ff057816 */ /* 0x001fe20000000005 */
[----:B------:R-:W4:Y:S01]  /*5f10*/  @!P1 LDG.E.U16 R161, desc[UR22][R36.64] ;  /* 0x0000001624a19981 */ /* 0x000f22000c1e1500 */
[----:B------:R-:W-:Y:S01]  /*5f20*/  PRMT R7, RZ, 0x7610, R7 ;  /* 0x00007610ff077816 */ /* 0x000fe20000000007 */
[C---:B------:R-:W-:Y:S01]  /*5f30*/  IMAD.WIDE R26, R121.reuse, 0x2, R26 ;  /* 0x00000002791a7825 */ /* 0x040fe200078e021a */
[----:B------:R-:W-:Y:S01]  /*5f40*/  PRMT R9, RZ, 0x7610, R9 ;  /* 0x00007610ff097816 */ /* 0x000fe20000000009 */
        /* <DEDUP_REMOVED lines=26> */
[----:B------:R-:W-:-:S02]  /*60f0*/  IMAD.WIDE R54, R121, 0x2, R54 ;  /* 0x0000000279367825 */ /* 0x000fc400078e0236 */
[----:B------:R-:W4:Y:S02]  /*6100*/  @!P1 LDG.E.U16 R17, desc[UR22][R56.64] ;  /* 0x0000001638119981 */ /* 0x000f24000c1e1500 */
[C---:B------:R-:W-:Y:S02]  /*6110*/  IMAD.WIDE R58, R121.reuse, 0x2, R58 ;  /* 0x00000002793a7825 */ /* 0x040fe400078e023a */
[----:B------:R-:W4:Y:S02]  /*6120*/  @!P1 LDG.E.U16 R19, desc[UR22][R52.64] ;  /* 0x0000001634139981 */ /* 0x000f24000c1e1500 */
[C---:B------:R-:W-:Y:S02]  /*6130*/  IMAD.WIDE R62, R121.reuse, 0x2, R62 ;  /* 0x00000002793e7825 */ /* 0x040fe400078e023e */
[----:B------:R-:W4:Y:S02]  /*6140*/  @!P1 LDG.E.U16 R165, desc[UR22][R28.64] ;  /* 0x000000161ca59981 */ /* 0x000f24000c1e1500 */
        /* <DEDUP_REMOVED lines=8> */
[----:B------:R-:W-:Y:S02]  /*61d0*/  IMAD.WIDE R2, R121, 0x2, R2 ;  /* 0x0000000279027825 */ /* 0x000fe400078e0202 */
[----:B------:R-:W4:Y:S04]  /*61e0*/  @!P1 LDG.E.U16 R4, desc[UR22][R78.64] ;  /* 0x000000164e049981 */ /* 0x000f28000c1e1500 */
        /* <DEDUP_REMOVED lines=12> */
[----:B------:R-:W4:Y:S01]  /*62b0*/  @!P1 LDG.E.U16 R168, desc[UR22][R2.64] ;  /* 0x0000001602a89981 */ /* 0x000f22000c1e1500 */
[----:B------:R-:W-:Y:S01]  /*62c0*/  BAR.SYNC.DEFER_BLOCKING 0x0 ;  /* 0x0000000000007b1d */ /* 0x000fe20000010000 */
[----:B------:R-:W-:-:S04]  /*62d0*/  ULEA UR8, UR21, UR11, 0x3 ;  /* 0x0000000b15087291 */ /* 0x000fc8000f8e18ff */
[----:B------:R-:W-:Y:S01]  /*62e0*/  UIADD3 UR8, UPT, UPT, UR8, 0x4000, URZ ;  /* 0x0000400008087890 */ /* 0x000fe2000fffe0ff */
[----:B--2---:R0:W-:Y:S04]  /*62f0*/  STS.U16 [R102+UR11+0x3000], R155 ;  /* 0x0030009b66007988 */ /* 0x0041e8000800040b */
[----:B---3--:R0:W-:Y:S04]  /*6300*/  STS.U16 [R102+UR11+0x3200], R157 ;  /* 0x0032009d66007988 */ /* 0x0081e8000800040b */
[----:B----4-:R0:W-:Y:S04]  /*6310*/  STS.U16 [R102+UR11+0x3400], R159 ;  /* 0x0034009f66007988 */ /* 0x0101e8000800040b */
[----:B------:R0:W-:Y:S04]  /*6320*/  STS.U16 [R102+UR11+0x3600], R161 ;  /* 0x003600a166007988 */ /* 0x0001e8000800040b */
        /* <DEDUP_REMOVED lines=27> */
[----:B------:R0:W-:Y:S01]  /*64e0*/  STS.U16 [R103+UR11+0x3f00], R168 ;  /* 0x003f00a867007988 */ /* 0x0001e2000800040b */
[----:B------:R1:W-:Y:S06]  /*64f0*/  MEMBAR.ALL.CTA ;  /* 0x0000000000007992 */ /* 0x0003ec0000008000 */
[----:B-1----:R-:W1:Y:S02]  /*6500*/  FENCE.VIEW.ASYNC.S ;  /* 0x00000000000073c6 */ /* 0x002e640000000000 */
[----:B-1----:R-:W-:Y:S06]  /*6510*/  BAR.SYNC.DEFER_BLOCKING 0x0 ;  /* 0x0000000000007b1d */ /* 0x002fec0000010000 */
[----:B------:R-:W-:Y:S05]  /*6520*/  @P0 BRA `(.L_x_10) ;  /* 0x0000000000340947 */ /* 0x000fea0003800000 */
[----:B------:R-:W-:Y:S01]  /*6530*/  UIADD3 UR24, UPT, UPT, UR10, 0x88, URZ ;  /* 0x000000880a187890 */ /* 0x000fe2000fffe0ff */
[----:B------:R-:W-:Y:S01]  /*6540*/  UMOV UR16, UR6 ;  /* 0x0000000600107c82 */ /* 0x000fe20008000000 */
[----:B------:R-:W-:Y:S01]  /*6550*/  UMOV UR17, 0x80004020 ;  /* 0x8000402000117882 */ /* 0x000fe20000000000 */
[----:B------:R-:W-:Y:S01]  /*6560*/  UMOV UR18, 0x0 ;  /* 0x0000000000127882 */ /* 0x000fe20000000000 */
[----:B------:R-:W-:Y:S01]  /*6570*/  UMOV UR19, 0x8200010 ;  /* 0x0820001000137882 */ /* 0x000fe20000000000 */
[----:B------:R-:W-:Y:S01]  /*6580*/  UMOV UR9, URZ ;  /* 0x000000ff00097c82 */ /* 0x000fe20008000000 */
[----:B------:R-:W-:Y:S01]  /*6590*/  UMOV UR26, 0x0 ;  /* 0x00000000001a7882 */ /* 0x000fe20000000000 */
[----:B------:R-:W-:Y:S01]  /*65a0*/  UMOV UR27, 0x8200010 ;  /* 0x08200010001b7882 */ /* 0x000fe20000000000 */
[----:B------:R1:W-:Y:S01]  /*65b0*/  UTCHMMA tmem[UR13], gdesc[UR16], tmem[UR10], tmem[UR18], idesc[UR19], UPT ;  /* 0x00ff12100d0079ea */ /* 0x0003e2000b80000a */
[----:B------:R-:W-:Y:S01]  /*65c0*/  UMOV UR4, UR8 ;  /* 0x0000000800047c82 */ /* 0x000fe20008000000 */
[----:B------:R1:W-:Y:S01]  /*65d0*/  UTCHMMA tmem[UR24], gdesc[UR14], tmem[UR10], tmem[UR26], idesc[UR27], UPT ;  /* 0x00ff1a0e180079ea */ /* 0x0003e2000b80000a */
[----:B------:R1:W-:Y:S01]  /*65e0*/  UTCBAR [UR4], URZ ;  /* 0x000000ff040073e9 */ /* 0x0003e200080000ff */
[----:B------:R-:W-:-:S02]  /*65f0*/  NOP ;  /* 0x0000000000007918 */ /* 0x000fc40000000000 */
.L_x_10:
[----:B------:R-:W-:Y:S01]  /*6600*/  UIADD3 UR21, UPT, UPT, UR21, 0x1, URZ ;  /* 0x0000000115157890 */ /* 0x000fe2000fffe0ff */
[----:B------:R-:W-:Y:S01]  /*6610*/  IMAD.WIDE R152, R107, 0x2, R152 ;  /* 0x000000026b987825 */ /* 0x000fe200078e0298 */
[----:B------:R-:W-:Y:S02]  /*6620*/  UIADD3 UR20, UPT, UPT, UR20, -0x1, URZ ;  /* 0xffffffff14147890 */ /* 0x000fe4000fffe0ff */
[----:B------:R-:W-:Y:S01]  /*6630*/  UISETP.GT.AND UP1, UPT, UR21, 0x1, UPT ;  /* 0x000000011500788c */ /* 0x000fe2000bf24270 */
[----:B------:R-:W-:-:S03]  /*6640*/  VIADD R84, R84, 0xffffffe0 ;  /* 0xffffffe054547836 */ /* 0x000fc60000000000 */
[----:B-1----:R-:W-:Y:S02]  /*6650*/  USEL UR4, URZ, 0x1, !UP1 ;  /* 0x00000001ff047887 */ /* 0x002fe4000c800000 */
[----:B------:R-:W-:Y:S02]  /*6660*/  USEL UR21, UR21, URZ, !UP1 ;  /* 0x000000ff15157287 */ /* 0x000fe4000c800000 */
[----:B------:R-:W-:Y:S02]  /*6670*/  UISETP.NE.U32.AND UP1, UPT, UR20, URZ, UPT ;  /* 0x000000ff1400728c */ /* 0x000fe4000bf25070 */
[----:B------:R-:W-:-:S03]  /*6680*/  ULOP3.LUT UR9, UR5, UR4, URZ, 0x3c, !UPT ;  /* 0x0000000405097292 */ /* 0x000fc6000f8e3cff */
[----:B------:R-:W-:-:S04]  /*6690*/  UMOV UR4, UR5 ;  /* 0x0000000500047c82 */ /* 0x000fc80008000000 */
[----:B------:R-:W-:Y:S01]  /*66a0*/  UMOV UR5, UR9 ;  /* 0x0000000900057c82 */ /* 0x000fe20008000000 */
[----:B------:R-:W-:Y:S05]  /*66b0*/  BRA.U UP1, `(.L_x_11) ;  /* 0xffffffe901a07547 */ /* 0x000fea000b83ffff */
.L_x_8:
[----:B------:R-:W1:Y:S01]  /*66c0*/  LDCU UR5, c[0x0][0x3b8] ;  /* 0x00007700ff0577ac */ /* 0x000e620008000800 */
[----:B------:R-:W-:Y:S02]  /*66d0*/  ISETP.GE.AND P0, PT, R100, 0x20, PT ;  /* 0x000000206400780c */ /* 0x000fe40003f06270 */
[----:B------:R-:W-:Y:S01]  /*66e0*/  LOP3.LUT R2, R85, 0x80, R86, 0xf8, !PT ;  /* 0x0000008055027812 */ /* 0x000fe200078ef856 */
[----:B------:R-:W2:Y:S01]  /*66f0*/  LDCU UR6, c[0x0][0x3b4] ;  /* 0x00007680ff0677ac */ /* 0x000ea20008000800 */
[----:B------:R-:W3:Y:S01]  /*6700*/  LDCU UR7, c[0x0][0x39c] ;  /* 0x00007380ff0777ac */ /* 0x000ee20008000800 */
[----:B------:R-:W4:Y:S02]  /*6710*/  LDCU.128 UR16, c[0x0][0x390] ;  /* 0x00007200ff1077ac */ /* 0x000f240008000c00 */
[----:B-1----:R-:W-:-:S06]  /*6720*/  IMAD R132, R2, UR5, RZ ;  /* 0x0000000502847c24 */ /* 0x002fcc000f8e02ff */
[----:B------:R-:W-:Y:S05]  /*6730*/  @!P0 BRA `(.L_x_12) ;  /* 0x0000000000108947 */ /* 0x000fea0003800000 */
[----:B------:R-:W-:-:S06]  /*6740*/  USHF.L.U32 UR4, UR4, 0x1f, URZ ;  /* 0x0000001f04047899 */ /* 0x000fcc00080006ff */
[----:B------:R-:W-:-:S04]  /*6750*/  IMAD.U32 R3, RZ, RZ, UR4 ;  /* 0x00000004ff037e24 */ /* 0x000fc8000f8e00ff */
[----:B------:R-:W1:Y:S02]  /*6760*/  SYNCS.PHASECHK.TRANS64.TRYWAIT P0, [UR8], R3 ;  /* 0x00000003ff0075a7 */ /* 0x000e640008001108 */
[----:B-1----:R-:W-:Y:S05]  /*6770*/  @!P0 BRA `(.L_x_13) ;  /* 0x0000004000948947 */ /* 0x002fea0003800000 */
.L_x_12:
[----:B------:R-:W-:Y:S01]  /*6780*/  BAR.SYNC.DEFER_BLOCKING 0x0 ;  /* 0x0000000000007b1d */ /* 0x000fe20000010000 */
[----:B------:R-:W-:Y:S01]  /*6790*/  VIADD R133, R132, UR5 ;  /* 0x0000000584857c36 */ /* 0x000fe20008000000 */
[C---:B----4-:R-:W-:Y:S01]  /*67a0*/  ISETP.GE.AND P0, PT, R0.reuse, UR18, PT ;  /* 0x0000001200007c0c */ /* 0x050fe2000bf06270 */
[----:B--2---:R-:W-:Y:S01]  /*67b0*/  IMAD R3, R0, UR6, RZ ;  /* 0x0000000600037c24 */ /* 0x004fe2000f8e02ff */
[C---:B------:R-:W-:Y:S01]  /*67c0*/  LOP3.LUT R136, R2.reuse, 0x7f, RZ, 0xfc, !PT ;  /* 0x0000007f02887812 */ /* 0x040fe200078efcff */
[----:B------:R-:W-:Y:S01]  /*67d0*/  VIADD R134, R133, UR5 ;  /* 0x0000000585867c36 */ /* 0x000fe20008000000 */
[----:B------:R-:W-:Y:S01]  /*67e0*/  LOP3.LUT R137, R2, 0x2, RZ, 0xfc, !PT ;  /* 0x0000000202897812 */ /* 0x000fe200078efcff */
[----:B------:R-:W1:Y:S01]  /*67f0*/  LDCU UR4, c[0x0][0x39c] ;  /* 0x00007380ff0477ac */ /* 0x000e620008000800 */
[----:B---3--:R-:W-:Y:S01]  /*6800*/  ISETP.LT.AND P1, PT, R136, UR7, !P0 ;  /* 0x0000000788007c0c */ /* 0x008fe2000c721270 */
[----:B------:R-:W-:Y:S01]  /*6810*/  VIADD R135, R134, UR5 ;  /* 0x0000000586877c36 */ /* 0x000fe20008000000 */
[----:B------:R-:W-:Y:S01]  /*6820*/  LOP3.LUT R138, R2, 0x1, RZ, 0xfc, !PT ;  /* 0x00000001028a7812 */ /* 0x000fe200078efcff */
[----:B------:R-:W2:Y:S01]  /*6830*/  LDCU UR6, c[0x0][0x39c] ;  /* 0x00007380ff0677ac */ /* 0x000ea20008000800 */
[----:B------:R-:W-:Y:S01]  /*6840*/  ISETP.LT.AND P6, PT, R137, UR19, !P0 ;  /* 0x0000001389007c0c */ /* 0x000fe2000c7c1270 */
[----:B------:R-:W-:Y:S01]  /*6850*/  VIADD R136, R135, UR5 ;  /* 0x0000000587887c36 */ /* 0x000fe20008000000 */
[----:B------:R-:W-:Y:S01]  /*6860*/  ISETP.LT.AND P5, PT, R138, UR19, !P0 ;  /* 0x000000138a007c0c */ /* 0x000fe2000c7a1270 */
[----:B------:R-:W3:Y:S01]  /*6870*/  LDCU UR7, c[0x0][0x39c] ;  /* 0x00007380ff0777ac */ /* 0x000ee20008000800 */
[----:B------:R-:W-:Y:S01]  /*6880*/  LEA R0, P3, R3, UR16, 0x1 ;  /* 0x0000001003007c11 */ /* 0x000fe2000f8608ff */
[----:B------:R-:W-:Y:S01]  /*6890*/  VIADD R137, R136, UR5 ;  /* 0x0000000588897c36 */ /* 0x000fe20008000000 */
[----:B------:R-:W-:-:S02]  /*68a0*/  LOP3.LUT R170, R2, 0x3, RZ, 0xfc, !PT ;  /* 0x0000000302aa7812 */ /* 0x000fc400078efcff */
[----:B------:R-:W-:Y:S01]  /*68b0*/  LEA.HI.X.SX32 R3, R3, UR17, 0x1, P3 ;  /* 0x0000001103037c11 */ /* 0x000fe200098f0eff */
[----:B------:R-:W-:Y:S01]  /*68c0*/  VIADD R138, R137, UR5 ;  /* 0x00000005898a7c36 */ /* 0x000fe20008000000 */
[CC--:B------:R-:W-:Y:S01]  /*68d0*/  LEA R144, P3, R132.reuse, R0.reuse, 0x1 ;  /* 0x0000000084907211 */ /* 0x0c0fe200078608ff */
[----:B------:R-:W4:Y:S02]  /*68e0*/  @!P2 SYNCS.CCTL.IV [UR11+0x4000] ;  /* 0x00400000ff00a9b1 */ /* 0x000f24000800000b */
[----:B----4-:R-:W-:Y:S01]  /*68f0*/  BAR.SYNC.DEFER_BLOCKING 0x0 ;  /* 0x0000000000007b1d */ /* 0x010fe20000010000 */
[C---:B------:R-:W-:Y:S02]  /*6900*/  LEA R146, P4, R133.reuse, R0, 0x1 ;  /* 0x0000000085927211 */ /* 0x040fe400078808ff */
[-C--:B------:R-:W-:Y:S02]  /*6910*/  LEA.HI.X.SX32 R145, R132, R3.reuse, 0x1, P3 ;  /* 0x0000000384917211 */ /* 0x080fe400018f0eff */
[----:B------:R-:W-:-:S02]  /*6920*/  LEA.HI.X.SX32 R147, R133, R3, 0x1, P4 ;  /* 0x0000000385937211 */ /* 0x000fc400020f0eff */
[CC--:B------:R-:W-:Y:S01]  /*6930*/  LEA R148, P3, R134.reuse, R0.reuse, 0x1 ;  /* 0x0000000086947211 */ /* 0x0c0fe200078608ff */
[----:B0-----:R-:W0:Y:S01]  /*6940*/  LDTM.x128 R4, tmem[UR12] ;  /* 0x0000000c000479ee */ /* 0x001e2200083c0000 */
[CC--:B------:R-:W-:Y:S02]  /*6950*/  LEA R150, P4, R135.reuse, R0.reuse, 0x1 ;  /* 0x0000000087967211 */ /* 0x0c0fe400078808ff */
[-C--:B------:R-:W-:Y:S02]  /*6960*/  LEA.HI.X.SX32 R149, R134, R3.reuse, 0x1, P3 ;  /* 0x0000000386957211 */ /* 0x080fe400018f0eff */
[C---:B------:R-:W-:Y:S02]  /*6970*/  LEA R152, P3, R136.reuse, R0, 0x1 ;  /* 0x0000000088987211 */ /* 0x040fe400078608ff */
[-C--:B------:R-:W-:Y:S02]  /*6980*/  LEA.HI.X.SX32 R151, R135, R3.reuse, 0x1, P4 ;  /* 0x0000000387977211 */ /* 0x080fe400020f0eff */
[----:B------:R-:W-:-:S02]  /*6990*/  LEA.HI.X.SX32 R153, R136, R3, 0x1, P3 ;  /* 0x0000000388997211 */ /* 0x000fc400018f0eff */
[-C--:B------:R-:W-:Y:S02]  /*69a0*/  LEA R156, P4, R138, R0.reuse, 0x1 ;  /* 0x000000008a9c7211 */ /* 0x080fe400078808ff */
[----:B------:R-:W-:Y:S02]  /*69b0*/  LOP3.LUT R169, R2, 0x4, RZ, 0xfc, !PT ;  /* 0x0000000402a97812 */ /* 0x000fe400078efcff */
[----:B------:R-:W-:Y:S01]  /*69c0*/  LEA.HI.X.SX32 R157, R138, R3, 0x1, P4 ;  /* 0x000000038a9d7211 */ /* 0x000fe200020f0eff */
[----:B------:R-:W4:Y:S01]  /*69d0*/  @!P2 SYNCS.CCTL.IV [UR11+0x4008] ;  /* 0x00400800ff00a9b1 */ /* 0x000f22000800000b */
[----:B------:R-:W-:Y:S01]  /*69e0*/  LEA R154, P2, R137, R0, 0x1 ;  /* 0x00000000899a7211 */ /* 0x000fe200078408ff */
[----:B------:R-:W-:-:S03]  /*69f0*/  NOP ;  /* 0x0000000000007918 */ /* 0x000fc60000000000 */
[----:B------:R-:W-:Y:S02]  /*6a00*/  LEA.HI.X.SX32 R155, R137, R3, 0x1, P2 ;  /* 0x00000003899b7211 */ /* 0x000fe400010f0eff */
[----:B0-----:R-:W-:Y:S01]  /*6a10*/  F2FP.F16.F32.PACK_AB R168, R5, R4 ;  /* 0x0000000405a8723e */ /* 0x001fe200000000ff */
[----:B------:R-:W-:Y:S01]  /*6a20*/  VIADD R4, R138, UR5 ;  /* 0x000000058a047c36 */ /* 0x000fe20008000000 */
[----:B------:R-:W-:Y:S02]  /*6a30*/  F2FP.F16.F32.PACK_AB R6, R7, R6 ;  /* 0x000000060706723e */ /* 0x000fe400000000ff */
[----:B------:R-:W-:Y:S01]  /*6a40*/  F2FP.F16.F32.PACK_AB R8, R9, R8 ;  /* 0x000000080908723e */ /* 0x000fe200000000ff */
[C---:B------:R-:W-:Y:S01]  /*6a50*/  VIADD R5, R4.reuse, UR5 ;  /* 0x0000000504057c36 */ /* 0x040fe20008000000 */
[-C--:B------:R-:W-:Y:S02]  /*6a60*/  LEA R158, P2, R4, R0.reuse, 0x1 ;  /* 0x00000000049e7211 */ /* 0x080fe400078408ff */
[----:B------:R-:W-:Y:S01]  /*6a70*/  LOP3.LUT R7, R2, 0x6, RZ, 0xfc, !PT ;  /* 0x0000000602077812 */ /* 0x000fe200078efcff */
[C---:B------:R-:W-:Y:S01]  /*6a80*/  VIADD R132, R5.reuse, UR5 ;  /* 0x0000000505847c36 */ /* 0x040fe20008000000 */
[----:B------:R-:W-:-:S02]  /*6a90*/  LEA R160, P3, R5, R0, 0x1 ;  /* 0x0000000005a07211 */ /* 0x000fc400078608ff */
[-C--:B------:R-:W-:Y:S01]  /*6aa0*/  LEA.HI.X.SX32 R159, R4, R3.reuse, 0x1, P2 ;  /* 0x00000003049f7211 */ /* 0x080fe200010f0eff */
[C---:B------:R-:W-:Y:S01]  /*6ab0*/  VIADD R133, R132.reuse, UR5 ;  /* 0x0000000584857c36 */ /* 0x040fe20008000000 */
[-C--:B------:R-:W-:Y:S02]  /*6ac0*/  LEA.HI.X.SX32 R161, R5, R3.reuse, 0x1, P3 ;  /* 0x0000000305a17211 */ /* 0x080fe400018f0eff */
[CC--:B------:R-:W-:Y:S01]  /*6ad0*/  LEA R162, P4, R132.reuse, R0.reuse, 0x1 ;  /* 0x0000000084a27211 */ /* 0x0c0fe200078808ff */
[C---:B------:R-:W-:Y:S01]  /*6ae0*/  VIADD R134, R133.reuse, UR5 ;  /* 0x0000000585867c36 */ /* 0x040fe20008000000 */
[-C--:B------:R-:W-:Y:S02]  /*6af0*/  LEA R164, P2, R133, R0.reuse, 0x1 ;  /* 0x0000000085a47211 */ /* 0x080fe400078408ff */
[----:B------:R-:W-:Y:S01]  /*6b00*/  LEA.HI.X.SX32 R163, R132, R3, 0x1, P4 ;  /* 0x0000000384a37211 */ /* 0x000fe200020f0eff */
[C---:B------:R-:W-:Y:S01]  /*6b10*/  VIADD R135, R134.reuse, UR5 ;  /* 0x0000000586877c36 */ /* 0x040fe20008000000 */
[----:B------:R-:W-:-:S02]  /*6b20*/  LEA R140, P3, R134, R0, 0x1 ;  /* 0x00000000868c7211 */ /* 0x000fc400078608ff */
[-C--:B------:R-:W-:Y:S01]  /*6b30*/  LEA.HI.X.SX32 R165, R133, R3.reuse, 0x1, P2 ;  /* 0x0000000385a57211 */ /* 0x080fe200010f0eff */
[C---:B------:R-:W-:Y:S01]  /*6b40*/  VIADD R4, R135.reuse, UR5 ;  /* 0x0000000587047c36 */ /* 0x040fe20008000000 */
[CC--:B------:R-:W-:Y:S02]  /*6b50*/  LEA R142, P4, R135.reuse, R0.reuse, 0x1 ;  /* 0x00000000878e7211 */ /* 0x0c0fe400078808ff */
[-C--:B------:R-:W-:Y:S01]  /*6b60*/  LEA.HI.X.SX32 R141, R134, R3.reuse, 0x1, P3 ;  /* 0x00000003868d7211 */ /* 0x080fe200018f0eff */
[C---:B------:R-:W-:Y:S01]  /*6b70*/  VIADD R5, R4.reuse, UR5 ;  /* 0x0000000504057c36 */ /* 0x040fe20008000000 */
[-C--:B------:R-:W-:Y:S02]  /*6b80*/  LEA R138, P2, R4, R0.reuse, 0x1 ;  /* 0x00000000048a7211 */ /* 0x080fe400078408ff */
[----:B------:R-:W-:Y:S01]  /*6b90*/  LEA.HI.X.SX32 R143, R135, R3, 0x1, P4 ;  /* 0x00000003878f7211 */ /* 0x000fe200020f0eff */
[C---:B------:R-:W-:Y:S01]  /*6ba0*/  VIADD R133, R5.reuse, UR5 ;  /* 0x0000000505857c36 */ /* 0x040fe20008000000 */
[----:B------:R-:W-:-:S02]  /*6bb0*/  LEA R136, P3, R5, R0, 0x1 ;  /* 0x0000000005887211 */ /* 0x000fc400078608ff */
[----:B------:R-:W-:Y:S01]  /*6bc0*/  ISETP.LT.AND P4, PT, R2, UR19, !P0 ;  /* 0x0000001302007c0c */ /* 0x000fe2000c781270 */
[----:B------:R-:W-:Y:S01]  /*6bd0*/  VIADD R166, R133, UR5 ;  /* 0x0000000585a67c36 */ /* 0x000fe20008000000 */
[-C--:B------:R-:W-:Y:S02]  /*6be0*/  LEA.HI.X.SX32 R139, R4, R3.reuse, 0x1, P2 ;  /* 0x00000003048b7211 */ /* 0x080fe400010f0eff */
[-C--:B------:R-:W-:Y:S01]  /*6bf0*/  LEA.HI.X.SX32 R137, R5, R3.reuse, 0x1, P3 ;  /* 0x0000000305897211 */ /* 0x080fe200018f0eff */
[C---:B------:R-:W-:Y:S01]  /*6c00*/  VIADD R167, R166.reuse, UR5 ;  /* 0x00000005a6a77c36 */ /* 0x040fe20008000000 */
[CC--:B------:R-:W-:Y:S02]  /*6c10*/  LEA R134, P2, R133.reuse, R0.reuse, 0x1 ;  /* 0x0000000085867211 */ /* 0x0c0fe400078408ff */
[----:B------:R-:W-:Y:S02]  /*6c20*/  LEA R132, P3, R166, R0, 0x1 ;  /* 0x00000000a6847211 */ /* 0x000fe400078608ff */
[----:B------:R-:W-:-:S02]  /*6c30*/  LEA.HI.X.SX32 R135, R133, R3, 0x1, P2 ;  /* 0x0000000385877211 */ /* 0x000fc400010f0eff */
[-C--:B------:R-:W-:Y:S01]  /*6c40*/  LEA.HI.X.SX32 R133, R166, R3.reuse, 0x1, P3 ;  /* 0x00000003a6857211 */ /* 0x080fe200018f0eff */
[----:B------:R0:W-:Y:S01]  /*6c50*/  @P4 STG.E.U16 desc[UR22][R144.64], R168 ;  /* 0x000000a890004986 */ /* 0x0001e2000c101516 */
[C---:B------:R-:W-:Y:S02]  /*6c60*/  LEA R4, P2, R167.reuse, R0, 0x1 ;  /* 0x00000000a7047211 */ /* 0x040fe400078408ff */
[----:B------:R-:W-:Y:S02]  /*6c70*/  ISETP.LT.AND P3, PT, R170, UR19, !P0 ;  /* 0x00000013aa007c0c */ /* 0x000fe4000c761270 */
[----:B------:R-:W-:Y:S02]  /*6c80*/  LOP3.LUT R166, R2, 0x5, RZ, 0xfc, !PT ;  /* 0x0000000502a67812 */ /* 0x000fe400078efcff */
[C---:B------:R-:W-:Y:S01]  /*6c90*/  LEA.HI.X.SX32 R5, R167.reuse, R3, 0x1, P2 ;  /* 0x00000003a7057211 */ /* 0x040fe200010f0eff */
[----:B------:R-:W-:Y:S01]  /*6ca0*/  VIADD R167, R167, UR5 ;  /* 0x00000005a7a77c36 */ /* 0x000fe20008000000 */
[----:B------:R-:W-:-:S02]  /*6cb0*/  ISETP.LT.AND P2, PT, R169, UR19, !P0 ;  /* 0x00000013a9007c0c */ /* 0x000fc4000c741270 */
[----:B------:R-:W-:Y:S02]  /*6cc0*/  ISETP.LT.AND P4, PT, R166, UR19, !P0 ;  /* 0x00000013a6007c0c */ /* 0x000fe4000c781270 */
[----:B0-----:R-:W-:Y:S02]  /*6cd0*/  PRMT R145, R168, 0x7632, R145 ;  /* 0x00007632a8917816 */ /* 0x001fe40000000091 */
[C---:B------:R-:W-:Y:S02]  /*6ce0*/  PRMT R166, R6.reuse, 0x7610, R166 ;  /* 0x0000761006a67816 */ /* 0x040fe400000000a6 */
[----:B------:R-:W-:Y:S01]  /*6cf0*/  PRMT R9, R6, 0x7632, R9 ;  /* 0x0000763206097816 */ /* 0x000fe20000000009 */
[----:B------:R-:W-:Y:S01]  /*6d00*/  @P5 STG.E.U16 desc[UR22][R146.64], R145 ;  /* 0x0000009192005986 */ /* 0x000fe2000c101516 */
[C---:B------:R-:W-:Y:S02]  /*6d10*/  LOP3.LUT R6, R2.reuse, 0x8, RZ, 0xfc, !PT ;  /* 0x0000000802067812 */ /* 0x040fe400078efcff */
[----:B------:R-:W-:Y:S01]  /*6d20*/  ISETP.LT.AND P5, PT, R7, UR19, !P0 ;  /* 0x0000001307007c0c */ /* 0x000fe2000c7a1270 */
[----:B------:R-:W-:Y:S01]  /*6d30*/  @P6 STG.E.U16 desc[UR22][R148.64], R166 ;  /* 0x000000a694006986 */ /* 0x000fe2000c101516 */
[----:B------:R-:W-:-:S02]  /*6d40*/  LOP3.LUT R7, R2, 0x7, RZ, 0xfc, !PT ;  /* 0x0000000702077812 */ /* 0x000fc400078efcff */
[----:B------:R-:W-:Y:S01]  /*6d50*/  F2FP.F16.F32.PACK_AB R10, R11, R10 ;  /* 0x0000000a0b0a723e */ /* 0x000fe200000000ff */
[----:B------:R-:W-:Y:S01]  /*6d60*/  @P3 STG.E.U16 desc[UR22][R150.64], R9 ;  /* 0x0000000996003986 */ /* 0x000fe2000c101516 */
[----:B------:R-:W-:Y:S02]  /*6d70*/  ISETP.LT.AND P3, PT, R6, UR19, !P0 ;  /* 0x0000001306007c0c */ /* 0x000fe4000c761270 */
[----:B------:R-:W-:Y:S01]  /*6d80*/  LOP3.LUT R6, R2, 0x9, RZ, 0xfc, !PT ;  /* 0x0000000902067812 */ /* 0x000fe200078efcff */
[----:B------:R0:W-:Y:S01]  /*6d90*/  @P2 STG.E.U16 desc[UR22][R152.64], R8 ;  /* 0x0000000898002986 */ /* 0x0001e2000c101516 */
[----:B------:R-:W-:Y:S02]  /*6da0*/  ISETP.LT.AND P6, PT, R7, UR19, !P0 ;  /* 0x0000001307007c0c */ /* 0x000fe4000c7c1270 */
[----:B------:R-:W-:Y:S02]  /*6db0*/  PRMT R7, R8, 0x7632, R7 ;  /* 0x0000763208077816 */ /* 0x000fe40000000007 */
[----:B------:R-:W-:-:S02]  /*6dc0*/  ISETP.LT.AND P2, PT, R6, UR19, !P0 ;  /* 0x0000001306007c0c */ /* 0x000fc4000c741270 */
[----:B------:R-:W-:Y:S01]  /*6dd0*/  LOP3.LUT R6, R2, 0xa, RZ, 0xfc, !PT ;  /* 0x0000000a02067812 */ /* 0x000fe200078efcff */
[----:B------:R5:W-:Y:S01]  /*6de0*/  @P4 STG.E.U16 desc[UR22][R154.64], R7 ;  /* 0x000000079a004986 */ /* 0x000be2000c101516 */
[----:B------:R-:W-:Y:S02]  /*6df0*/  F2FP.F16.F32.PACK_AB R12, R13, R12 ;  /* 0x0000000c0d0c723e */ /* 0x000fe400000000ff */
[----:B------:R-:W-:Y:S01]  /*6e00*/  ISETP.LT.AND P4, PT, R6, UR19, !P0 ;  /* 0x0000001306007c0c */ /* 0x000fe2000c781270 */
[----:B------:R1:W-:Y:S01]  /*6e10*/  @P5 STG.E.U16 desc[UR22][R156.64], R10 ;  /* 0x0000000a9c005986 */ /* 0x0003e2000c101516 */
[----:B------:R-:W-:Y:S02]  /*6e20*/  LOP3.LUT R6, R2, 0xb, RZ, 0xfc, !PT ;  /* 0x0000000b02067812 */ /* 0x000fe400078efcff */
[----:B0-----:R-:W-:Y:S02]  /*6e30*/  PRMT R8, R10, 0x7632, R8 ;  /* 0x000076320a087816 */ /* 0x001fe40000000008 */
[----:B------:R-:W-:-:S02]  /*6e40*/  ISETP.LT.AND P5, PT, R6, UR19, !P0 ;  /* 0x0000001306007c0c */ /* 0x000fc4000c7a1270 */
[----:B------:R-:W-:Y:S01]  /*6e50*/  LOP3.LUT R6, R2, 0xc, RZ, 0xfc, !PT ;  /* 0x0000000c02067812 */ /* 0x000fe200078efcff */
[----:B------:R0:W-:Y:S01]  /*6e60*/  @P6 STG.E.U16 desc[UR22][R158.64], R8 ;  /* 0x000000089e006986 */ /* 0x0001e2000c101516 */
[----:B-----5:R-:W-:Y:S02]  /*6e70*/  PRMT R7, R12, 0x7632, R7 ;  /* 0x000076320c077816 */ /* 0x020fe40000000007 */
[----:B------:R-:W-:Y:S01]  /*6e80*/  ISETP.LT.AND P6, PT, R6, UR19, !P0 ;  /* 0x0000001306007c0c */ /* 0x000fe2000c7c1270 */
[----:B------:R-:W-:Y:S01]  /*6e90*/  @P3 STG.E.U16 desc[UR22][R160.64], R12 ;  /* 0x0000000ca0003986 */ /* 0x000fe2000c101516 */
[----:B------:R-:W-:Y:S01]  /*6ea0*/  LOP3.LUT R6, R2, 0xd, RZ, 0xfc, !PT ;  /* 0x0000000d02067812 */ /* 0x000fe200078efcff */
[----:B-1----:R-:W-:Y:S01]  /*6eb0*/  VIADD R10, R167, UR5 ;  /* 0x00000005a70a7c36 */ /* 0x002fe20008000000 */
[----:B------:R-:W-:Y:S01]  /*6ec0*/  F2FP.F16.F32.PACK_AB R14, R15, R14 ;  /* 0x0000000e0f0e723e */ /* 0x000fe200000000ff */
[----:B------:R1:W-:Y:S01]  /*6ed0*/  @P2 STG.E.U16 desc[UR22][R162.64], R7 ;  /* 0x00000007a2002986 */ /* 0x0003e2000c101516 */
[----:B------:R-:W-:-:S02]  /*6ee0*/  ISETP.LT.AND P3, PT, R6, UR19, !P0 ;  /* 0x0000001306007c0c */ /* 0x000fc4000c761270 */
[----:B------:R-:W-:Y:S01]  /*6ef0*/  LOP3.LUT R6, R2, 0xe, RZ, 0xfc, !PT ;  /* 0x0000000e02067812 */ /* 0x000fe200078efcff */
[----:B------:R-:W-:Y:S01]  /*6f00*/  @P4 STG.E.U16 desc[UR22][R164.64], R14 ;  /* 0x0000000ea4004986 */ /* 0x000fe2000c101516 */
[----:B------:R-:W-:Y:S02]  /*6f10*/  F2FP.F16.F32.PACK_AB R16, R17, R16 ;  /* 0x000000101110723e */ /* 0x000fe400000000ff */
[----:B------:R-:W-:Y:S02]  /*6f20*/  ISETP.LT.AND P2, PT, R6, UR19, !P0 ;  /* 0x0000001306007c0c */ /* 0x000fe4000c741270 */
[----:B------:R-:W-:Y:S02]  /*6f30*/  LOP3.LUT R6, R2, 0xf, RZ, 0xfc, !PT ;  /* 0x0000000f02067812 */ /* 0x000fe400078efcff */
[----:B0-----:R-:W-:Y:S02]  /*6f40*/  PRMT R8, R14, 0x7632, R8 ;  /* 0x000076320e087816 */ /* 0x001fe40000000008 */
[----:B------:R-:W-:-:S02]  /*6f50*/  ISETP.LT.AND P4, PT, R6, UR19, !P0 ;  /* 0x0000001306007c0c */ /* 0x000fc4000c781270 */
[----:B------:R-:W-:Y:S01]  /*6f60*/  LOP3.LUT R6, R2, 0x10, RZ, 0xfc, !PT ;  /* 0x0000001002067812 */ /* 0x000fe200078efcff */
[----:B------:R0:W-:Y:S01]  /*6f70*/  @P5 STG.E.U16 desc[UR22][R140.64], R8 ;  /* 0x000000088c005986 */ /* 0x0001e2000c101516 */
[----:B------:R-:W-:Y:S02]  /*6f80*/  PRMT R9, R16, 0x7632, R9 ;  /* 0x0000763210097816 */ /* 0x000fe40000000009 */
[----:B-1----:R-:W-:Y:S01]  /*6f90*/  LOP3.LUT R7, R2, 0x12, RZ, 0xfc, !PT ;  /* 0x0000001202077812 */ /* 0x002fe200078efcff */
[----:B------:R-:W-:Y:S01]  /*6fa0*/  @P6 STG.E.U16 desc[UR22][R142.64], R16 ;  /* 0x000000108e006986 */ /* 0x000fe2000c101516 */
[----:B------:R-:W-:Y:S02]  /*6fb0*/  ISETP.LT.AND P5, PT, R6, UR19, !P0 ;  /* 0x0000001306007c0c */ /* 0x000fe4000c7a1270 */
[----:B------:R-:W-:Y:S01]  /*6fc0*/  LOP3.LUT R6, R2, 0x11, RZ, 0xfc, !PT ;  /* 0x0000001102067812 */ /* 0x000fe200078efcff */
[----:B------:R1:W-:Y:S01]  /*6fd0*/  @P3 STG.E.U16 desc[UR22][R138.64], R9 ;  /* 0x000000098a003986 */ /* 0x0003e2000c101516 */
[----:B------:R-:W-:Y:S01]  /*6fe0*/  ISETP.LT.AND P3, PT, R7, UR4, !P0 ;  /* 0x0000000407007c0c */ /* 0x000fe2000c761270 */
[----:B------:R-:W5:Y:S01]  /*6ff0*/  LDCU UR4, c[0x0][0x39c] ;  /* 0x00007380ff0477ac */ /* 0x000f620008000800 */
[----:B------:R-:W-:-:S02]  /*7000*/  F2FP.F16.F32.PACK_AB R18, R19, R18 ;  /* 0x000000121312723e */ /* 0x000fc400000000ff */
[----:B------:R-:W-:Y:S02]  /*7010*/  ISETP.LT.AND P6, PT, R6, UR19, !P0 ;  /* 0x0000001306007c0c */ /* 0x000fe4000c7c1270 */
[----:B------:R-:W-:Y:S01]  /*7020*/  LOP3.LUT R6, R2, 0x13, RZ, 0xfc, !PT ;  /* 0x0000001302067812 */ /* 0x000fe200078efcff */
[----:B------:R-:W-:Y:S01]  /*7030*/  @P2 STG.E.U16 desc[UR22][R136.64], R18 ;  /* 0x0000001288002986 */ /* 0x000fe2000c101516 */
[----:B------:R-:W-:Y:S02]  /*7040*/  PRMT R7, R18, 0x7632, R7 ;  /* 0x0000763212077816 */ /* 0x000fe40000000007 */
[----:B--2---:R-:W-:Y:S01]  /*7050*/  ISETP.LT.AND P2, PT, R6, UR6, !P0 ;  /* 0x0000000606007c0c */ /* 0x004fe2000c741270 */
[----:B------:R-:W2:Y:S01]  /*7060*/  LDCU UR6, c[0x0][0x39c] ;  /* 0x00007380ff0677ac */ /* 0x000ea20008000800 */
[----:B------:R-:W-:Y:S01]  /*7070*/  F2FP.F16.F32.PACK_AB R20, R21, R20 ;  /* 0x000000141514723e */ /* 0x000fe200000000ff */
[----:B------:R4:W-:Y:S01]  /*7080*/  @P4 STG.E.U16 desc[UR22][R134.64], R7 ;  /* 0x0000000786004986 */ /* 0x0009e2000c101516 */
[----:B------:R-:W-:-:S02]  /*7090*/  LOP3.LUT R6, R2, 0x14, RZ, 0xfc, !PT ;  /* 0x0000001402067812 */ /* 0x000fc400078efcff */
[----:B0-----:R-:W-:Y:S01]  /*70a0*/  LOP3.LUT R8, R2, 0x15, RZ, 0xfc, !PT ;  /* 0x0000001502087812 */ /* 0x001fe200078efcff */
[----:B------:R-:W-:Y:S01]  /*70b0*/  @P5 STG.E.U16 desc[UR22][R132.64], R20 ;  /* 0x0000001484005986 */ /* 0x000fe2000c101516 */
[----:B---3--:R-:W-:Y:S01]  /*70c0*/  ISETP.LT.AND P4, PT, R6, UR7, !P0 ;  /* 0x0000000706007c0c */ /* 0x008fe2000c781270 */
[----:B------:R-:W0:Y:S01]  /*70d0*/  LDCU UR7, c[0x0][0x39c] ;  /* 0x00007380ff0777ac */ /* 0x000e220008000800 */
[----:B------:R-:W-:Y:S02]  /*70e0*/  LEA R6, P5, R167, R0, 0x1 ;  /* 0x00000000a7067211 */ /* 0x000fe400078a08ff */
[----:B-1----:R-:W-:Y:S02]  /*70f0*/  PRMT R9, R20, 0x7632, R9 ;  /* 0x0000763214097816 */ /* 0x002fe40000000009 */
[----:B------:R-:W-:Y:S02]  /*7100*/  F2FP.F16.F32.PACK_AB R22, R23, R22 ;  /* 0x000000161716723e */ /* 0x000fe400000000ff */
[----:B----4-:R-:W-:Y:S01]  /*7110*/  LEA.HI.X.SX32 R7, R167, R3, 0x1, P5 ;  /* 0x00000003a7077211 */ /* 0x010fe200028f0eff */
[----:B------:R1:W-:Y:S01]  /*7120*/  @P6 STG.E.U16 desc[UR22][R4.64], R9 ;  /* 0x0000000904006986 */ /* 0x0003e2000c101516 */
[----:B-----5:R-:W-:Y:S01]  /*7130*/  ISETP.LT.AND P5, PT, R8, UR4, !P0 ;  /* 0x0000000408007c0c */ /* 0x020fe2000c7a1270 */
[----:B------:R-:W3:Y:S01]  /*7140*/  LDCU UR4, c[0x0][0x39c] ;  /* 0x00007380ff0477ac */ /* 0x000ee20008000800 */
[----:B------:R-:W-:Y:S01]  /*7150*/  LEA R8, P6, R10, R0, 0x1 ;  /* 0x000000000a087211 */ /* 0x000fe200078c08ff */
[----:B------:R4:W-:Y:S01]  /*7160*/  @P3 STG.E.U16 desc[UR22][R6.64], R22 ;  /* 0x0000001606003986 */ /* 0x0009e2000c101516 */
[----:B------:R-:W-:-:S02]  /*7170*/  F2FP.F16.F32.PACK_AB R24, R25, R24 ;  /* 0x000000181918723e */ /* 0x000fc400000000ff */
[----:B------:R-:W-:Y:S02]  /*7180*/  F2FP.F16.F32.PACK_AB R26, R27, R26 ;  /* 0x0000001a1b1a723e */ /* 0x000fe400000000ff */
[----:B------:R-:W-:Y:S02]  /*7190*/  F2FP.F16.F32.PACK_AB R28, R29, R28 ;  /* 0x0000001c1d1c723e */ /* 0x000fe400000000ff */
[C---:B------:R-:W-:Y:S02]  /*71a0*/  LOP3.LUT R12, R2.reuse, 0x1b, RZ, 0xfc, !PT ;  /* 0x0000001b020c7812 */ /* 0x040fe400078efcff */
[----:B-1----:R-:W-:Y:S02]  /*71b0*/  LOP3.LUT R4, R2, 0x16, RZ, 0xfc, !PT ;  /* 0x0000001602047812 */ /* 0x002fe400078efcff */
[C---:B------:R-:W-:Y:S01]  /*71c0*/  LEA.HI.X.SX32 R9, R10.reuse, R3, 0x1, P6 ;  /* 0x000000030a097211 */ /* 0x040fe200030f0eff */
[----:B------:R-:W-:Y:S01]  /*71d0*/  VIADD R10, R10, UR5 ;  /* 0x000000050a0a7c36 */ /* 0x000fe20008000000 */
[----:B------:R-:W-:-:S02]  /*71e0*/  PRMT R5, R22, 0x7632, R5 ;  /* 0x0000763216057816 */ /* 0x000fc40000000005 */
[----:B--2---:R-:W-:Y:S01]  /*71f0*/  ISETP.LT.AND P6, PT, R4, UR6, !P0 ;  /* 0x0000000604007c0c */ /* 0x004fe2000c7c1270 */
[----:B------:R-:W1:Y:S01]  /*7200*/  LDCU UR6, c[0x0][0x39c] ;  /* 0x00007380ff0677ac */ /* 0x000e620008000800 */
[----:B----4-:R-:W-:Y:S01]  /*7210*/  LOP3.LUT R6, R2, 0x17, RZ, 0xfc, !PT ;  /* 0x0000001702067812 */ /* 0x010fe200078efcff */
[----:B------:R2:W-:Y:S01]  /*7220*/  @P2 STG.E.U16 desc[UR22][R8.64], R5 ;  /* 0x0000000508002986 */ /* 0x0005e2000c101516 */
[C---:B------:R-:W-:Y:S01]  /*7230*/  LEA R4, P2, R10.reuse, R0, 0x1 ;  /* 0x000000000a047211 */ /* 0x040fe200078408ff */
[----:B------:R-:W-:Y:S01]  /*7240*/  VIADD R11, R10, UR5 ;  /* 0x000000050a0b7c36 */ /* 0x000fe20008000000 */
[----:B---3--:R-:W-:Y:S01]  /*7250*/  ISETP.LT.AND P3, PT, R6, UR4, !P0 ;  /* 0x0000000406007c0c */ /* 0x008fe2000c761270 */
[----:B------:R-:W3:Y:S01]  /*7260*/  LDCU UR4, c[0x0][0x39c] ;  /* 0x00007380ff0477ac */ /* 0x000ee20008000800 */
[----:B------:R-:W-:Y:S02]  /*7270*/  LOP3.LUT R7, R2, 0x18, RZ, 0xfc, !PT ;  /* 0x0000001802077812 */ /* 0x000fe400078efcff */
[----:B------:R-:W-:-:S02]  /*7280*/  F2FP.F16.F32.PACK_AB R30, R31, R30 ;  /* 0x0000001e1f1e723e */ /* 0x000fc400000000ff */
[----:B------:R-:W-:Y:S02]  /*7290*/  F2FP.F16.F32.PACK_AB R32, R33, R32 ;  /* 0x000000202120723e */ /* 0x000fe400000000ff */
[----:B------:R-:W-:Y:S02]  /*72a0*/  F2FP.F16.F32.PACK_AB R34, R35, R34 ;  /* 0x000000222322723e */ /* 0x000fe400000000ff */
[-C--:B--2---:R-:W-:Y:S02]  /*72b0*/  LEA.HI.X.SX32 R5, R10, R3.reuse, 0x1, P2 ;  /* 0x000000030a057211 */ /* 0x084fe400010f0eff */
[----:B------:R-:W-:Y:S02]  /*72c0*/  LEA R6, P2, R11, R0, 0x1 ;  /* 0x000000000b067211 */ /* 0x000fe400078408ff */
[----:B------:R-:W-:Y:S01]  /*72d0*/  LOP3.LUT R8, R2, 0x19, RZ, 0xfc, !PT ;  /* 0x0000001902087812 */ /* 0x000fe200078efcff */
[----:B------:R2:W-:Y:S01]  /*72e0*/  @P4 STG.E.U16 desc[UR22][R4.64], R24 ;  /* 0x0000001804004986 */ /* 0x0005e2000c101516 */
[----:B0-----:R-:W-:Y:S01]  /*72f0*/  ISETP.LT.AND P4, PT, R7, UR7, !P0 ;  /* 0x0000000707007c0c */ /* 0x001fe2000c781270 */
[----:B------:R-:W0:Y:S01]  /*7300*/  LDCU UR7, c[0x0][0x39c] ;  /* 0x00007380ff0777ac */ /* 0x000e220008000800 */
[C---:B------:R-:W-:Y:S01]  /*7310*/  LEA.HI.X.SX32 R7, R11.reuse, R3, 0x1, P2 ;  /* 0x000000030b077211 */ /* 0x040fe200010f0eff */
[----:B------:R-:W-:Y:S01]  /*7320*/  VIADD R11, R11, UR5 ;  /* 0x000000050b0b7c36 */ /* 0x000fe20008000000 */
[----:B-1----:R-:W-:Y:S01]  /*7330*/  ISETP.LT.AND P2, PT, R8, UR6, !P0 ;  /* 0x0000000608007c0c */ /* 0x002fe2000c741270 */
[----:B------:R-:W1:Y:S01]  /*7340*/  LDCU UR6, c[0x0][0x39c] ;  /* 0x00007380ff0677ac */ /* 0x000e620008000800 */
[----:B------:R-:W-:Y:S01]  /*7350*/  F2FP.F16.F32.PACK_AB R36, R37, R36 ;  /* 0x000000242524723e */ /* 0x000fe200000000ff */
[----:B------:R-:W-:Y:S01]  /*7360*/  VIADD R10, R11, UR5 ;  /* 0x000000050b0a7c36 */ /* 0x000fe20008000000 */
[----:B------:R-:W-:-:S02]  /*7370*/  F2FP.F16.F32.PACK_AB R38, R39, R38 ;  /* 0x000000262726723e */ /* 0x000fc400000000ff */
[----:B------:R-:W-:Y:S02]  /*7380*/  F2FP.F16.F32.PACK_AB R40, R41, R40 ;  /* 0x000000282928723e */ /* 0x000fe400000000ff */
[----:B--2---:R-:W-:Y:S02]  /*7390*/  PRMT R5, R24, 0x7632, R5 ;  /* 0x0000763218057816 */ /* 0x004fe40000000005 */
[----:B------:R-:W-:Y:S02]  /*73a0*/  F2FP.F16.F32.PACK_AB R42, R43, R42 ;  /* 0x0000002a2b2a723e */ /* 0x000fe400000000ff */
[----:B------:R-:W-:Y:S01]  /*73b0*/  F2FP.F16.F32.PACK_AB R44, R45, R44 ;  /* 0x0000002c2d2c723e */ /* 0x000fe200000000ff */
[----:B------:R2:W-:Y:S01]  /*73c0*/  @P5 STG.E.U16 desc[UR22][R6.64], R5 ;  /* 0x0000000506005986 */ /* 0x0005e2000c101516 */
[----:B------:R-:W-:Y:S02]  /*73d0*/  LEA R8, P5, R11, R0, 0x1 ;  /* 0x000000000b087211 */ /* 0x000fe400078a08ff */
[----:B------:R-:W-:-:S02]  /*73e0*/  F2FP.F16.F32.PACK_AB R46, R47, R46 ;  /* 0x0000002e2f2e723e */ /* 0x000fc400000000ff */
[-C--:B------:R-:W-:Y:S02]  /*73f0*/  LEA.HI.X.SX32 R9, R11, R3.reuse, 0x1, P5 ;  /* 0x000000030b097211 */ /* 0x080fe400028f0eff */
[----:B------:R-:W-:Y:S02]  /*7400*/  LEA R4, P5, R10, R0, 0x1 ;  /* 0x000000000a047211 */ /* 0x000fe400078a08ff */
[----:B------:R-:W-:Y:S01]  /*7410*/  LOP3.LUT R11, R2, 0x1a, RZ, 0xfc, !PT ;  /* 0x0000001a020b7812 */ /* 0x000fe200078efcff */
[----:B------:R4:W-:Y:S01]  /*7420*/  @P6 STG.E.U16 desc[UR22][R8.64], R26 ;  /* 0x0000001a08006986 */ /* 0x0009e2000c101516 */
[----:B------:R-:W-:Y:S02]  /*7430*/  F2FP.F16.F32.PACK_AB R48, R49, R48 ;  /* 0x000000303130723e */ /* 0x000fe400000000ff */
[----:B--2---:R-:W-:Y:S02]  /*7440*/  PRMT R7, R26, 0x7632, R7 ;  /* 0x000076321a077816 */ /* 0x004fe40000000007 */
[C---:B------:R-:W-:Y:S01]  /*7450*/  LEA.HI.X.SX32 R5, R10.reuse, R3, 0x1, P5 ;  /* 0x000000030a057211 */ /* 0x040fe200028f0eff */
[----:B------:R-:W-:Y:S01]  /*7460*/  VIADD R10, R10, UR5 ;  /* 0x000000050a0a7c36 */ /* 0x000fe20008000000 */
[----:B---3--:R-:W-:Y:S01]  /*7470*/  ISETP.LT.AND P5, PT, R11, UR4, !P0 ;  /* 0x000000040b007c0c */ /* 0x008fe2000c7a1270 */
[----:B------:R-:W2:Y:S01]  /*7480*/  LDCU UR4, c[0x0][0x39c] ;  /* 0x00007380ff0477ac */ /* 0x000ea20008000800 */
[----:B------:R-:W-:Y:S01]  /*7490*/  F2FP.F16.F32.PACK_AB R50, R51, R50 ;  /* 0x000000323332723e */ /* 0x000fe200000000ff */
[----:B------:R3:W-:Y:S01]  /*74a0*/  @P3 STG.E.U16 desc[UR22][R4.64], R7 ;  /* 0x0000000704003986 */ /* 0x0007e2000c101516 */
[C---:B------:R-:W-:Y:S01]  /*74b0*/  LEA R6, P3, R10.reuse, R0, 0x1 ;  /* 0x000000000a067211 */ /* 0x040fe200078608ff */
[----:B------:R-:W-:Y:S01]  /*74c0*/  VIADD R11, R10, UR5 ;  /* 0x000000050a0b7c36 */ /* 0x000fe20008000000 */
[----:B----4-:R-:W-:-:S02]  /*74d0*/  LOP3.LUT R9, R2, 0x1c, RZ, 0xfc, !PT ;  /* 0x0000001c02097812 */ /* 0x010fc400078efcff */
[----:B------:R-:W-:Y:S02]  /*74e0*/  F2FP.F16.F32.PACK_AB R52, R53, R52 ;  /* 0x000000343534723e */ /* 0x000fe400000000ff */
[----:B------:R-:W-:Y:S02]  /*74f0*/  LEA R8, P6, R11, R0, 0x1 ;  /* 0x000000000b087211 */ /* 0x000fe400078c08ff */
[----:B------:R-:W-:Y:S02]  /*7500*/  F2FP.F16.F32.PACK_AB R54, R55, R54 ;  /* 0x000000363736723e */ /* 0x000fe400000000ff */
[----:B------:R-:W-:Y:S02]  /*7510*/  F2FP.F16.F32.PACK_AB R56, R57, R56 ;  /* 0x000000383938723e */ /* 0x000fe400000000ff */
[-C--:B---3--:R-:W-:Y:S02]  /*7520*/  LEA.HI.X.SX32 R7, R10, R3.reuse, 0x1, P3 ;  /* 0x000000030a077211 */ /* 0x088fe400018f0eff */
[----:B-1----:R-:W-:Y:S01]  /*7530*/  ISETP.LT.AND P3, PT, R12, UR6, !P0 ;  /* 0x000000060c007c0c */ /* 0x002fe2000c761270 */
[----:B------:R-:W1:Y:S01]  /*7540*/  LDCU UR6, c[0x0][0x39c] ;  /* 0x00007380ff0677ac */ /* 0x000e620008000800 */
[C---:B------:R-:W-:Y:S01]  /*7550*/  LOP3.LUT R5, R2.reuse, 0x1d, RZ, 0xfc, !PT ;  /* 0x0000001d02057812 */ /* 0x040fe200078efcff */
[----:B------:R3:W-:Y:S01]  /*7560*/  @P4 STG.E.U16 desc[UR22][R6.64], R28 ;  /* 0x0000001c06004986 */ /* 0x0007e2000c101516 */
[----:B0-----:R-:W-:Y:S01]  /*7570*/  ISETP.LT.AND P4, PT, R9, UR7, !P0 ;  /* 0x0000000709007c0c */ /* 0x001fe2000c781270 */
[----:B------:R-:W0:Y:S01]  /*7580*/  LDCU UR7, c[0x0][0x39c] ;  /* 0x00007380ff0777ac */ /* 0x000e220008000800 */
[C---:B------:R-:W-:Y:S01]  /*7590*/  LEA.HI.X.SX32 R9, R11.reuse, R3, 0x1, P6 ;  /* 0x000000030b097211 */ /* 0x040fe200030f0eff */
[----:B------:R-:W-:Y:S01]  /*75a0*/  VIADD R11, R11, UR5 ;  /* 0x000000050b0b7c36 */ /* 0x000fe20008000000 */
[----:B------:R-:W-:-:S02]  /*75b0*/  LOP3.LUT R12, R2, 0x1f, RZ, 0xfc, !PT ;  /* 0x0000001f020c7812 */ /* 0x000fc400078efcff */
[----:B------:R-:W-:Y:S01]  /*75c0*/  F2FP.F16.F32.PACK_AB R58, R59, R58 ;  /* 0x0000003a3b3a723e */ /* 0x000fe200000000ff */
[C---:B------:R-:W-:Y:S01]  /*75d0*/  VIADD R10, R11.reuse, UR5 ;  /* 0x000000050b0a7c36 */ /* 0x040fe20008000000 */
[----:B------:R-:W-:Y:S02]  /*75e0*/  LEA R4, P6, R11, R0, 0x1 ;  /* 0x000000000b047211 */ /* 0x000fe400078c08ff */
[----:B------:R-:W-:Y:S02]  /*75f0*/  F2FP.F16.F32.PACK_AB R60, R61, R60 ;  /* 0x0000003c3d3c723e */ /* 0x000fe400000000ff */
[----:B---3--:R-:W-:Y:S02]  /*7600*/  PRMT R7, R28, 0x7632, R7 ;  /* 0x000076321c077816 */ /* 0x008fe40000000007 */
[----:B------:R-:W-:Y:S02]  /*7610*/  F2FP.F16.F32.PACK_AB R62, R63, R62 ;  /* 0x0000003e3f3e723e */ /* 0x000fe400000000ff */
[----:B------:R-:W-:Y:S01]  /*7620*/  F2FP.F16.F32.PACK_AB R64, R65, R64 ;  /* 0x000000404140723e */ /* 0x000fe200000000ff */
[----:B------:R3:W-:Y:S01]  /*7630*/  @P2 STG.E.U16 desc[UR22][R8.64], R7 ;  /* 0x0000000708002986 */ /* 0x0007e2000c101516 */
[----:B--2---:R-:W-:Y:S01]  /*7640*/  ISETP.LT.AND P2, PT, R5, UR4, !P0 ;  /* 0x0000000405007c0c */ /* 0x004fe2000c741270 */
[----:B------:R-:W2:Y:S01]  /*7650*/  LDCU UR4, c[0x0][0x39c] ;  /* 0x00007380ff0477ac */ /* 0x000ea20008000800 */
[----:B------:R-:W-:-:S02]  /*7660*/  LEA.HI.X.SX32 R5, R11, R3, 0x1, P6 ;  /* 0x000000030b057211 */ /* 0x000fc400030f0eff */
[----:B------:R-:W-:Y:S02]  /*7670*/  LEA R6, P6, R10, R0, 0x1 ;  /* 0x000000000a067211 */ /* 0x000fe400078c08ff */
[----:B------:R-:W-:Y:S01]  /*7680*/  LOP3.LUT R11, R2, 0x1e, RZ, 0xfc, !PT ;  /* 0x0000001e020b7812 */ /* 0x000fe200078efcff */
[----:B------:R4:W-:Y:S01]  /*7690*/  @P5 STG.E.U16 desc[UR22][R4.64], R30 ;  /* 0x0000001e04005986 */ /* 0x0009e2000c101516 */
[----:B------:R-:W-:Y:S02]  /*76a0*/  F2FP.F16.F32.PACK_AB R66, R67, R66 ;  /* 0x000000424342723e */ /* 0x000fe400000000ff */
[----:B-1----:R-:W-:Y:S01]  /*76b0*/  ISETP.LT.AND P5, PT, R11, UR6, !P0 ;  /* 0x000000060b007c0c */ /* 0x002fe2000c7a1270 */
[----:B------:R-:W1:Y:S01]  /*76c0*/  LDCU UR6, c[0x0][0x39c] ;  /* 0x00007380ff0677ac */ /* 0x000e620008000800 */
[C---:B---3--:R-:W-:Y:S01]  /*76d0*/  LEA.HI.X.SX32 R7, R10.reuse, R3, 0x1, P6 ;  /* 0x000000030a077211 */ /* 0x048fe200030f0eff */
[----:B------:R-:W-:Y:S01]  /*76e0*/  VIADD R10, R10, UR5 ;  /* 0x000000050a0a7c36 */ /* 0x000fe20008000000 */
[----:B------:R-:W-:-:S02]  /*76f0*/  F2FP.F16.F32.PACK_AB R68, R69, R68 ;  /* 0x000000444544723e */ /* 0x000fc400000000ff */
[----:B------:R-:W-:Y:S01]  /*7700*/  F2FP.F16.F32.PACK_AB R70, R71, R70 ;  /* 0x000000464746723e */ /* 0x000fe200000000ff */
[----:B------:R-:W-:Y:S01]  /*7710*/  VIADD R11, R10, UR5 ;  /* 0x000000050a0b7c36 */ /* 0x000fe20008000000 */
[----:B------:R-:W-:Y:S02]  /*7720*/  F2FP.F16.F32.PACK_AB R72, R73, R72 ;  /* 0x000000484948723e */ /* 0x000fe400000000ff */
[----:B----4-:R-:W-:Y:S02]  /*7730*/  PRMT R5, R30, 0x7632, R5 ;  /* 0x000076321e057816 */ /* 0x010fe40000000005 */
[----:B------:R-:W-:Y:S02]  /*7740*/  LEA R4, P6, R11, R0, 0x1 ;  /* 0x000000000b047211 */ /* 0x000fe400078c08ff */
[----:B------:R-:W-:Y:S01]  /*7750*/  F2FP.F16.F32.PACK_AB R74, R75, R74 ;  /* 0x0000004a4b4a723e */ /* 0x000fe200000000ff */
[----:B------:R3:W-:Y:S01]  /*7760*/  @P3 STG.E.U16 desc[UR22][R6.64], R5 ;  /* 0x0000000506003986 */ /* 0x0007e2000c101516 */
[----:B------:R-:W-:-:S02]  /*7770*/  LEA R8, P3, R10, R0, 0x1 ;  /* 0x000000000a087211 */ /* 0x000fc400078608ff */
[----:B------:R-:W-:Y:S02]  /*7780*/  F2FP.F16.F32.PACK_AB R76, R77, R76 ;  /* 0x0000004c4d4c723e */ /* 0x000fe400000000ff */
[----:B------:R-:W-:Y:S02]  /*7790*/  LEA.HI.X.SX32 R9, R10, R3, 0x1, P3 ;  /* 0x000000030a097211 */ /* 0x000fe400018f0eff */
[----:B--2---:R-:W-:Y:S01]  /*77a0*/  ISETP.LT.AND P3, PT, R12, UR4, !P0 ;  /* 0x000000040c007c0c */ /* 0x004fe2000c761270 */
[----:B------:R-:W2:Y:S01]  /*77b0*/  LDCU UR4, c[0x0][0x39c] ;  /* 0x00007380ff0477ac */ /* 0x000ea20008000800 */
[C---:B------:R-:W-:Y:S01]  /*77c0*/  LOP3.LUT R12, R2.reuse, 0x25, RZ, 0xfc, !PT ;  /* 0x00000025020c7812 */ /* 0x040fe200078efcff */
[----:B------:R4:W-:Y:S01]  /*77d0*/  @P4 STG.E.U16 desc[UR22][R8.64], R32 ;  /* 0x0000002008004986 */ /* 0x0009e2000c101516 */
[----:B------:R-:W-:Y:S02]  /*77e0*/  F2FP.F16.F32.PACK_AB R78, R79, R78 ;  /* 0x0000004e4f4e723e */ /* 0x000fe400000000ff */
[----:B---3--:R-:W-:-:S02]  /*77f0*/  LOP3.LUT R6, R2, 0x20, RZ, 0xfc, !PT ;  /* 0x0000002002067812 */ /* 0x008fc400078efcff */
[C---:B------:R-:W-:Y:S01]  /*7800*/  LEA.HI.X.SX32 R5, R11.reuse, R3, 0x1, P6 ;  /* 0x000000030b057211 */ /* 0x040fe200030f0eff */
[----:B------:R-:W-:Y:S01]  /*7810*/  VIADD R11, R11, UR5 ;  /* 0x000000050b0b7c36 */ /* 0x000fe20008000000 */
[----:B------:R-:W-:Y:S02]  /*7820*/  PRMT R7, R32, 0x7632, R7 ;  /* 0x0000763220077816 */ /* 0x000fe40000000007 */
[----:B-1----:R-:W-:Y:S01]  /*7830*/  ISETP.LT.AND P6, PT, R6, UR6, !P0 ;  /* 0x0000000606007c0c */ /* 0x002fe2000c7c1270 */
[----:B------:R-:W1:Y:S01]  /*7840*/  LDCU UR6, c[0x0][0x39c] ;  /* 0x00007380ff0677ac */ /* 0x000e620008000800 */
[C---:B------:R-:W-:Y:S01]  /*7850*/  VIADD R10, R11.reuse, UR5 ;  /* 0x000000050b0a7c36 */ /* 0x040fe20008000000 */
[----:B------:R3:W-:Y:S01]  /*7860*/  @P2 STG.E.U16 desc[UR22][R4.64], R7 ;  /* 0x0000000704002986 */ /* 0x0007e2000c101516 */
[----:B------:R-:W-:Y:S02]  /*7870*/  LEA R6, P2, R11, R0, 0x1 ;  /* 0x000000000b067211 */ /* 0x000fe400078408ff */
[----:B----4-:R-:W-:-:S02]  /*7880*/  LOP3.LUT R8, R2, 0x21, RZ, 0xfc, !PT ;  /* 0x0000002102087812 */ /* 0x010fc400078efcff */
[----:B------:R-:W-:Y:S02]  /*7890*/  LOP3.LUT R9, R2, 0x22, RZ, 0xfc, !PT ;  /* 0x0000002202097812 */ /* 0x000fe400078efcff */
[----:B--2---:R-:W-:Y:S01]  /*78a0*/  ISETP.LT.AND P4, PT, R8, UR4, !P0 ;  /* 0x0000000408007c0c */ /* 0x004fe2000c781270 */
[----:B------:R-:W2:Y:S01]  /*78b0*/  LDCU UR4, c[0x0][0x39c] ;  /* 0x00007380ff0477ac */ /* 0x000ea20008000800 */
[----:B------:R-:W-:Y:S02]  /*78c0*/  F2FP.F16.F32.PACK_AB R80, R81, R80 ;  /* 0x000000505150723e */ /* 0x000fe400000000ff */
[----:B------:R-:W-:Y:S02]  /*78d0*/  F2FP.F16.F32.PACK_AB R82, R83, R82 ;  /* 0x000000525352723e */ /* 0x000fe400000000ff */
[----:B---3--:R-:W-:Y:S02]  /*78e0*/  LEA.HI.X.SX32 R7, R11, R3, 0x1, P2 ;  /* 0x000000030b077211 */ /* 0x008fe400010f0eff */
[----:B------:R-:W-:-:S02]  /*78f0*/  LEA R8, P2, R10, R0, 0x1 ;  /* 0x000000000a087211 */ /* 0x000fc400078408ff */
[----:B------:R-:W-:Y:S01]  /*7900*/  PRMT R5, R34, 0x7632, R5 ;  /* 0x0000763222057816 */ /* 0x000fe20000000005 */
[----:B------:R-:W-:Y:S01]  /*7910*/  @P5 STG.E.U16 desc[UR22][R6.64], R34 ;  /* 0x0000002206005986 */ /* 0x000fe2000c101516 */
[----:B0-----:R-:W-:Y:S01]  /*7920*/  ISETP.LT.AND P5, PT, R9, UR7, !P0 ;  /* 0x0000000709007c0c */ /* 0x001fe2000c7a1270 */
[----:B------:R-:W0:Y:S01]  /*7930*/  LDCU UR7, c[0x0][0x39c] ;  /* 0x00007380ff0777ac */ /* 0x000e220008000800 */
[C---:B------:R-:W-:Y:S01]  /*7940*/  LEA.HI.X.SX32 R9, R10.reuse, R3, 0x1, P2 ;  /* 0x000000030a097211 */ /* 0x040fe200010f0eff */
[----:B------:R-:W-:Y:S01]  /*7950*/  VIADD R10, R10, UR5 ;  /* 0x000000050a0a7c36 */ /* 0x000fe20008000000 */
[----:B------:R-:W-:Y:S02]  /*7960*/  LOP3.LUT R4, R2, 0x23, RZ, 0xfc, !PT ;  /* 0x0000002302047812 */ /* 0x000fe400078efcff */
[----:B------:R-:W-:Y:S01]  /*7970*/  F2FP.F16.F32.PACK_AB R84, R85, R84 ;  /* 0x000000545554723e */ /* 0x000fe200000000ff */
[----:B------:R3:W-:Y:S01]  /*7980*/  @P3 STG.E.U16 desc[UR22][R8.64], R5 ;  /* 0x0000000508003986 */ /* 0x0007e2000c101516 */
[----:B-1----:R-:W-:Y:S01]  /*7990*/  ISETP.LT.AND P2, PT, R4, UR6, !P0 ;  /* 0x0000000604007c0c */ /* 0x002fe2000c741270 */
[C---:B------:R-:W-:Y:S01]  /*79a0*/  VIADD R11, R10.reuse, UR5 ;  /* 0x000000050a0b7c36 */ /* 0x040fe20008000000 */
[----:B------:R-:W-:Y:S01]  /*79b0*/  LEA R4, P3, R10, R0, 0x1 ;  /* 0x000000000a047211 */ /* 0x000fe200078608ff */
[----:B------:R-:W1:Y:S01]  /*79c0*/  LDCU UR6, c[0x0][0x39c] ;  /* 0x00007380ff0677ac */ /* 0x000e620008000800 */
[----:B------:R-:W-:-:S02]  /*79d0*/  F2FP.F16.F32.PACK_AB R86, R87, R86 ;  /* 0x000000565756723e */ /* 0x000fc400000000ff */
[----:B------:R-:W-:Y:S02]  /*79e0*/  F2FP.F16.F32.PACK_AB R88, R89, R88 ;  /* 0x000000585958723e */ /* 0x000fe400000000ff */
[----:B------:R-:W-:Y:S02]  /*79f0*/  F2FP.F16.F32.PACK_AB R90, R91, R90 ;  /* 0x0000005a5b5a723e */ /* 0x000fe400000000ff */
[----:B------:R-:W-:Y:S02]  /*7a00*/  F2FP.F16.F32.PACK_AB R92, R93, R92 ;  /* 0x0000005c5d5c723e */ /* 0x000fe400000000ff */
[-C--:B---3--:R-:W-:Y:S02]  /*7a10*/  LEA.HI.X.SX32 R5, R10, R3.reuse, 0x1, P3 ;  /* 0x000000030a057211 */ /* 0x088fe400018f0eff */
[C---:B------:R-:W-:Y:S02]  /*7a20*/  LEA R6, P3, R11.reuse, R0, 0x1 ;  /* 0x000000000b067211 */ /* 0x040fe400078608ff */
[----:B------:R-:W-:Y:S01]  /*7a30*/  PRMT R9, R36, 0x7632, R9 ;  /* 0x0000763224097816 */ /* 0x000fe20000000009 */
[----:B------:R3:W-:Y:S01]  /*7a40*/  @P6 STG.E.U16 desc[UR22][R4.64], R36 ;  /* 0x0000002404006986 */ /* 0x0007e2000c101516 */
[C---:B------:R-:W-:Y:S01]  /*7a50*/  LEA.HI.X.SX32 R7, R11.reuse, R3, 0x1, P3 ;  /* 0x000000030b077211 */ /* 0x040fe200018f0eff */
[----:B------:R-:W-:Y:S01]  /*7a60*/  VIADD R11, R11, UR5 ;  /* 0x000000050b0b7c36 */ /* 0x000fe20008000000 */
[----:B------:R-:W-:-:S02]  /*7a70*/  LOP3.LUT R10, R2, 0x24, RZ, 0xfc, !PT ;  /* 0x00000024020a7812 */ /* 0x000fc400078efcff */
[----:B------:R-:W-:Y:S01]  /*7a80*/  F2FP.F16.F32.PACK_AB R94, R95, R94 ;  /* 0x0000005e5f5e723e */ /* 0x000fe200000000ff */
[----:B------:R4:W-:Y:S01]  /*7a90*/  @P4 STG.E.U16 desc[UR22][R6.64], R9 ;  /* 0x0000000906004986 */ /* 0x0009e2000c101516 */
[----:B--2---:R-:W-:Y:S01]  /*7aa0*/  ISETP.LT.AND P3, PT, R10, UR4, !P0 ;  /* 0x000000040a007c0c */ /* 0x004fe2000c761270 */
[----:B------:R-:W2:Y:S01]  /*7ab0*/  LDCU UR4, c[0x0][0x39c] ;  /* 0x00007380ff0477ac */ /* 0x000ea20008000800 */
[C---:B------:R-:W-:Y:S01]  /*7ac0*/  LEA R8, P4, R11.reuse, R0, 0x1 ;  /* 0x000000000b087211 */ /* 0x040fe200078808ff */
[----:B------:R-:W-:Y:S01]  /*7ad0*/  VIADD R10, R11, UR5 ;  /* 0x000000050b0a7c36 */ /* 0x000fe20008000000 */
[----:B------:R-:W-:Y:S02]  /*7ae0*/  F2FP.F16.F32.PACK_AB R96, R97, R96 ;  /* 0x000000606160723e */ /* 0x000fe400000000ff */
[----:B---3--:R-:W-:Y:S02]  /*7af0*/  LOP3.LUT R5, R2, 0x26, RZ, 0xfc, !PT ;  /* 0x0000002602057812 */ /* 0x008fe400078efcff */
[----:B------:R-:W-:-:S02]  /*7b00*/  LEA R4, P6, R10, R0, 0x1 ;  /* 0x000000000a047211 */ /* 0x000fc400078c08ff */
[----:B------:R-:W-:Y:S02]  /*7b10*/  F2FP.F16.F32.PACK_AB R98, R99, R98 ;  /* 0x000000626362723e */ /* 0x000fe400000000ff */
[-C--:B----4-:R-:W-:Y:S02]  /*7b20*/  LEA.HI.X.SX32 R9, R11, R3.reuse, 0x1, P4 ;  /* 0x000000030b097211 */ /* 0x090fe400020f0eff */
[----:B-1----:R-:W-:Y:S01]  /*7b30*/  ISETP.LT.AND P4, PT, R12, UR6, !P0 ;  /* 0x000000060c007c0c */ /* 0x002fe2000c781270 */
[----:B------:R-:W1:Y:S01]  /*7b40*/  LDCU UR6, c[0x0][0x39c] ;  /* 0x00007380ff0677ac */ /* 0x000e620008000800 */
[----:B------:R-:W-:Y:S01]  /*7b50*/  LOP3.LUT R7, R2, 0x27, RZ, 0xfc, !PT ;  /* 0x0000002702077812 */ /* 0x000fe200078efcff */
        /* <DEDUP_REMOVED lines=25> */
[----:B------:R-:W-:-:S02]  /*7cf0*/  PRMT R5, R40, 0x7632, R5 ;  /* 0x0000763228057816 */ /* 0x000fc40000000005 */
[----:B------:R-:W-:Y:S01]  /*7d00*/  F2FP.F16.F32.PACK_AB R110, R111, R110 ;  /* 0x0000006e6f6e723e */ /* 0x000fe200000000ff */
[----:B------:R-:W-:Y:S01]  /*7d10*/  VIADD R10, R11, UR5 ;  /* 0x000000050b0a7c36 */ /* 0x000fe20008000000 */
[----:B------:R-:W-:Y:S01]  /*7d20*/  F2FP.F16.F32.PACK_AB R112, R113, R112 ;  /* 0x000000707170723e */ /* 0x000fe200000000ff */
[----:B------:R3:W-:Y:S01]  /*7d30*/  @P4 STG.E.U16 desc[UR22][R8.64], R5 ;  /* 0x0000000508004986 */ /* 0x0007e2000c101516 */
[-C--:B------:R-:W-:Y:S02]  /*7d40*/  LEA R4, P4, R11, R0.reuse, 0x1 ;  /* 0x000000000b047211 */ /* 0x080fe400078808ff */
[C---:B----4-:R-:W-:Y:S02]  /*7d50*/  LEA R6, P6, R10.reuse, R0, 0x1 ;  /* 0x000000000a067211 */ /* 0x050fe400078c08ff */
[----:B------:R-:W-:Y:S02]  /*7d60*/  F2FP.F16.F32.PACK_AB R114, R115, R114 ;  /* 0x000000727372723e */ /* 0x000fe400000000ff */
[C---:B------:R-:W-:Y:S01]  /*7d70*/  LEA.HI.X.SX32 R7, R10.reuse, R3, 0x1, P6 ;  /* 0x000000030a077211 */ /* 0x040fe200030f0eff */
[----:B------:R-:W-:Y:S01]  /*7d80*/  VIADD R10, R10, UR5 ;  /* 0x000000050a0a7c36 */ /* 0x000fe20008000000 */
[----:B------:R-:W-:-:S02]  /*7d90*/  F2FP.F16.F32.PACK_AB R116, R117, R116 ;  /* 0x000000747574723e */ /* 0x000fc400000000ff */
[----:B------:R-:W-:Y:S02]  /*7da0*/  F2FP.F16.F32.PACK_AB R118, R119, R118 ;  /* 0x000000767776723e */ /* 0x000fe400000000ff */
[----:B---3--:R-:W-:Y:S01]  /*7db0*/  LEA.HI.X.SX32 R5, R11, R3, 0x1, P4 ;  /* 0x000000030b057211 */ /* 0x008fe200020f0eff */
[----:B------:R-:W-:Y:S01]  /*7dc0*/  VIADD R11, R10, UR5 ;  /* 0x000000050a0b7c36 */ /* 0x000fe20008000000 */
[----:B--2---:R-:W-:Y:S01]  /*7dd0*/  ISETP.LT.AND P4, PT, R12, UR4, !P0 ;  /* 0x000000040c007c0c */ /* 0x004fe2000c781270 */
[----:B------:R-:W2:Y:S01]  /*7de0*/  LDCU UR4, c[0x0][0x39c] ;  /* 0x00007380ff0477ac */ /* 0x000ea20008000800 */
[----:B------:R-:W-:Y:S01]  /*7df0*/  LOP3.LUT R8, R2, 0x2a, RZ, 0xfc, !PT ;  /* 0x0000002a02087812 */ /* 0x000fe200078efcff */
[----:B------:R3:W-:Y:S01]  /*7e00*/  @P5 STG.E.U16 desc[UR22][R4.64], R42 ;  /* 0x0000002a04005986 */ /* 0x0007e2000c101516 */
[----:B------:R-:W-:Y:S02]  /*7e10*/  PRMT R9, R42, 0x7632, R9 ;  /* 0x000076322a097816 */ /* 0x000fe40000000009 */
[----:B-1----:R-:W-:Y:S01]  /*7e20*/  ISETP.LT.AND P6, PT, R8, UR6, !P0 ;  /* 0x0000000608007c0c */ /* 0x002fe2000c7c1270 */
[----:B------:R-:W1:Y:S01]  /*7e30*/  LDCU UR6, c[0x0][0x39c] ;  /* 0x00007380ff0677ac */ /* 0x000e620008000800 */
[----:B------:R-:W-:Y:S01]  /*7e40*/  LOP3.LUT R12, R2, 0x2f, RZ, 0xfc, !PT ;  /* 0x0000002f020c7812 */ /* 0x000fe200078efcff */
[----:B------:R4:W-:Y:S01]  /*7e50*/  @P2 STG.E.U16 desc[UR22][R6.64], R9 ;  /* 0x0000000906002986 */ /* 0x0009e2000c101516 */
[----:B------:R-:W-:-:S02]  /*7e60*/  LEA R8, P2, R10, R0, 0x1 ;  /* 0x000000000a087211 */ /* 0x000fc400078408ff */
[----:B------:R-:W-:Y:S02]  /*7e70*/  F2FP.F16.F32.PACK_AB R120, R121, R120 ;  /* 0x000000787978723e */ /* 0x000fe400000000ff */
[----:B------:R-:W-:Y:S02]  /*7e80*/  F2FP.F16.F32.PACK_AB R122, R123, R122 ;  /* 0x0000007a7b7a723e */ /* 0x000fe400000000ff */
[C---:B---3--:R-:W-:Y:S02]  /*7e90*/  LOP3.LUT R4, R2.reuse, 0x2b, RZ, 0xfc, !PT ;  /* 0x0000002b02047812 */ /* 0x048fe400078efcff */
[----:B------:R-:W-:Y:S02]  /*7ea0*/  LOP3.LUT R5, R2, 0x2c, RZ, 0xfc, !PT ;  /* 0x0000002c02057812 */ /* 0x000fe400078efcff */
[----:B--2---:R-:W-:Y:S01]  /*7eb0*/  ISETP.LT.AND P5, PT, R4, UR4, !P0 ;  /* 0x0000000404007c0c */ /* 0x004fe2000c7a1270 */
[----:B------:R-:W2:Y:S01]  /*7ec0*/  LDCU UR4, c[0x0][0x39c] ;  /* 0x00007380ff0477ac */ /* 0x000ea20008000800 */
[----:B----4-:R-:W-:-:S02]  /*7ed0*/  LEA.HI.X.SX32 R9, R10, R3, 0x1, P2 ;  /* 0x000000030a097211 */ /* 0x010fc400010f0eff */
[----:B------:R-:W-:Y:S02]  /*7ee0*/  LEA R4, P2, R11, R0, 0x1 ;  /* 0x000000000b047211 */ /* 0x000fe400078408ff */
        /* <DEDUP_REMOVED lines=13> */
[----:B------:R-:W-:-:S02]  /*7fc0*/  LOP3.LUT R17, R2, 0x7d, RZ, 0xfc, !PT ;  /* 0x0000007d02117812 */ /* 0x000fc400078efcff */
[----:B------:R-:W-:Y:S02]  /*7fd0*/  F2FP.F16.F32.PACK_AB R126, R127, R126 ;  /* 0x0000007e7f7e723e */ /* 0x000fe400000000ff */
[----:B------:R-:W-:Y:S02]  /*7fe0*/  F2FP.F16.F32.PACK_AB R128, R129, R128 ;  /* 0x000000808180723e */ /* 0x000fe400000000ff */
[----:B------:R-:W-:Y:S02]  /*7ff0*/  F2FP.F16.F32.PACK_AB R130, R131, R130 ;  /* 0x000000828382723e */ /* 0x000fe400000000ff */
[-C--:B---3--:R-:W-:Y:S02]  /*8000*/  LEA.HI.X.SX32 R7, R11, R3.reuse, 0x1, P4 ;  /* 0x000000030b077211 */ /* 0x088fe400020f0eff */
[----:B------:R-:W-:Y:S02]  /*8010*/  LEA R8, P4, R10, R0, 0x1 ;  /* 0x000000000a087211 */ /* 0x000fe400078808ff */
[----:B------:R-:W-:Y:S01]  /*8020*/  PRMT R5, R46, 0x7632, R5 ;  /* 0x000076322e057816 */ /* 0x000fe20000000005 */
[----:B------:R3:W-:Y:S01]  /*8030*/  @P6 STG.E.U16 desc[UR22][R6.64], R46 ;  /* 0x0000002e06006986 */ /* 0x0007e2000c101516 */
[C---:B------:R-:W-:Y:S01]  /*8040*/  LEA.HI.X.SX32 R9, R10.reuse, R3, 0x1, P4 ;  /* 0x000000030a097211 */ /* 0x040fe200020f0eff */
[----:B------:R-:W-:Y:S01]  /*8050*/  VIADD R10, R10, UR5 ;  /* 0x000000050a0a7c36 */ /* 0x000fe20008000000 */
[----:B------:R-:W-:-:S03]  /*8060*/  LOP3.LUT R11, R2, 0x2e, RZ, 0xfc, !PT ;  /* 0x0000002e020b7812 */ /* 0x000fc600078efcff */
[----:B------:R4:W-:Y:S01]  /*8070*/  @P5 STG.E.U16 desc[UR22][R8.64], R5 ;  /* 0x0000000508005986 */ /* 0x0009e2000c101516 */
[----:B--2---:R-:W-:Y:S01]  /*8080*/  ISETP.LT.AND P4, PT, R11, UR4, !P0 ;  /* 0x000000040b007c0c */ /* 0x004fe2000c781270 */
[----:B------:R-:W2:Y:S01]  /*8090*/  LDCU UR4, c[0x0][0x39c] ;  /* 0x00007380ff0477ac */ /* 0x000ea20008000800 */
[C---:B------:R-:W-:Y:S01]  /*80a0*/  LEA R4, P5, R10.reuse, R0, 0x1 ;  /* 0x000000000a047211 */ /* 0x040fe200078a08ff */
[----:B------:R-:W-:Y:S01]  /*80b0*/  VIADD R11, R10, UR5 ;  /* 0x000000050a0b7c36 */ /* 0x000fe20008000000 */
[----:B---3--:R-:W-:-:S04]  /*80c0*/  LOP3.LUT R7, R2, 0x30, RZ, 0xfc, !PT ;  /* 0x0000003002077812 */ /* 0x008fc800078efcff */
[----:B------:R-:W-:Y:S02]  /*80d0*/  LEA R6, P6, R11, R0, 0x1 ;  /* 0x000000000b067211 */ /* 0x000fe400078c08ff */
[-C--:B----4-:R-:W-:Y:S02]  /*80e0*/  LEA.HI.X.SX32 R5, R10, R3.reuse, 0x1, P5 ;  /* 0x000000030a057211 */ /* 0x090fe400028f0eff */
        /* <DEDUP_REMOVED lines=8> */
[----:B------:R-:W-:-:S03]  /*8170*/  LOP3.LUT R12, R2, 0x33, RZ, 0xfc, !PT ;  /* 0x00000033020c7812 */ /* 0x000fc600078efcff */
[C---:B------:R-:W-:Y:S01]  /*8180*/  VIADD R10, R11.reuse, UR5 ;  /* 0x000000050b0a7c36 */ /* 0x040fe20008000000 */
[----:B------:R-:W-:Y:S02]  /*8190*/  LEA R8, P6, R11, R0, 0x1 ;  /* 0x000000000b087211 */ /* 0x000fe400078c08ff */
[----:B---3--:R-:W-:-:S05]  /*81a0*/  PRMT R5, R48, 0x7632, R5 ;  /* 0x0000763230057816 */ /* 0x008fca0000000005 */
[----:B------:R3:W-:Y:S01]  /*81b0*/  @P2 STG.E.U16 desc[UR22][R6.64], R5 ;  /* 0x0000000506002986 */ /* 0x0007e2000c101516 */
[----:B--2---:R-:W-:Y:S01]  /*81c0*/  ISETP.LT.AND P2, PT, R9, UR4, !P0 ;  /* 0x0000000409007c0c */ /* 0x004fe2000c741270 */
[----:B------:R-:W2:Y:S01]  /*81d0*/  LDCU UR4, c[0x0][0x39c] ;  /* 0x00007380ff0477ac */ /* 0x000ea20008000800 */
[-C--:B------:R-:W-:Y:S02]  /*81e0*/  LEA.HI.X.SX32 R9, R11, R3.reuse, 0x1, P6 ;  /* 0x000000030b097211 */ /* 0x080fe400030f0eff */
[----:B------:R-:W-:Y:S02]  /*81f0*/  LEA R4, P6, R10, R0, 0x1 ;  /* 0x000000000a047211 */ /* 0x000fe400078c08ff */
[----:B------:R-:W-:Y:S01]  /*8200*/  LOP3.LUT R11, R2, 0x32, RZ, 0xfc, !PT ;  /* 0x00000032020b7812 */ /* 0x000fe200078efcff */
[----:B------:R4:W-:Y:S03]  /*8210*/  @P4 STG.E.U16 desc[UR22][R8.64], R50 ;  /* 0x0000003208004986 */ /* 0x0009e6000c101516 */
[----:B-1----:R-:W-:Y:S01]  /*8220*/  ISETP.LT.AND P4, PT, R11, UR6, !P0 ;  /* 0x000000060b007c0c */ /* 0x002fe2000c781270 */
[----:B------:R-:W1:Y:S01]  /*8230*/  LDCU UR6, c[0x0][0x39c] ;  /* 0x00007380ff0677ac */ /* 0x000e620008000800 */
[C---:B---3--:R-:W-:Y:S01]  /*8240*/  LEA.HI.X.SX32 R5, R10.reuse, R3, 0x1, P6 ;  /* 0x000000030a057211 */ /* 0x048fe200030f0eff */
[----:B------:R-:W-:Y:S01]  /*8250*/  VIADD R10, R10, UR5 ;  /* 0x000000050a0a7c36 */ /* 0x000fe20008000000 */
[----:B------:R-:W-:-:S03]  /*8260*/  PRMT R7, R50, 0x7632, R7 ;  /* 0x0000763232077816 */ /* 0x000fc60000000007 */
[C---:B------:R-:W-:Y:S02]  /*8270*/  VIADD R11, R10.reuse, UR5 ;  /* 0x000000050a0b7c36 */ /* 0x040fe40008000000 */
[----:B------:R3:W-:Y:S01]  /*8280*/  @P5 STG.E.U16 desc[UR22][R4.64], R7 ;  /* 0x0000000704005986 */ /* 0x0007e2000c101516 */
[-C--:B------:R-:W-:Y:S02]  /*8290*/  LEA R6, P5, R10, R0.reuse, 0x1 ;  /* 0x000000000a067211 */ /* 0x080fe400078a08ff */
[----:B----4-:R-:W-:-:S04]  /*82a0*/  LEA R8, P6, R11, R0, 0x1 ;  /* 0x000000000b087211 */ /* 0x010fc800078c08ff */
[CC--:B------:R-:W-:Y:S01]  /*82b0*/  LEA.HI.X.SX32 R9, R11.reuse, R3.reuse, 0x1, P6 ;  /* 0x000000030b097211 */ /* 0x0c0fe200030f0eff */
[----:B------:R-:W-:Y:S01]  /*82c0*/  VIADD R11, R11, UR5 ;  /* 0x000000050b0b7c36 */ /* 0x000fe20008000000 */
[----:B---3--:R-:W-:-:S03]  /*82d0*/  LEA.HI.X.SX32 R7, R10, R3, 0x1, P5 ;  /* 0x000000030a077211 */ /* 0x008fc600028f0eff */
[C---:B------:R-:W-:Y:S01]  /*82e0*/  VIADD R10, R11.reuse, UR5 ;  /* 0x000000050b0a7c36 */ /* 0x040fe20008000000 */
        /* <DEDUP_REMOVED lines=10> */
[C---:B---3--:R-:W-:Y:S02]  /*8390*/  LOP3.LUT R6, R2.reuse, 0x35, RZ, 0xfc, !PT ;  /* 0x0000003502067812 */ /* 0x048fe400078efcff */
[----:B------:R-:W-:Y:S02]  /*83a0*/  LOP3.LUT R7, R2, 0x36, RZ, 0xfc, !PT ;  /* 0x0000003602077812 */ /* 0x000fe400078efcff */
[----:B--2---:R-:W-:Y:S01]  /*83b0*/  ISETP.LT.AND P3, PT, R6, UR4, !P0 ;  /* 0x0000000406007c0c */ /* 0x004fe2000c761270 */
[----:B------:R-:W2:Y:S01]  /*83c0*/  LDCU UR4, c[0x0][0x39c] ;  /* 0x00007380ff0477ac */ /* 0x000ea20008000800 */
[-C--:B----4-:R-:W-:Y:S02]  /*83d0*/  LEA.HI.X.SX32 R5, R11, R3.reuse, 0x1, P2 ;  /* 0x000000030b057211 */ /* 0x090fe400010f0eff */
        /* <DEDUP_REMOVED lines=8> */
[----:B------:R-:W1:Y:S02]  /*8460*/  LDCU UR6, c[0x0][0x39c] ;  /* 0x00007380ff0677ac */ /* 0x000e640008000800 */
[----:B------:R-:W-:Y:S01]  /*8470*/  VIADD R11, R10, UR5 ;  /* 0x000000050a0b7c36 */ /* 0x000fe20008000000 */
[----:B---3--:R-:W-:-:S05]  /*8480*/  PRMT R5, R54, 0x7632, R5 ;  /* 0x0000763236057816 */ /* 0x008fca0000000005 */
[----:B------:R3:W-:Y:S01]  /*8490*/  @P5 STG.E.U16 desc[UR22][R6.64], R5 ;  /* 0x0000000506005986 */ /* 0x0007e2000c101516 */
[----:B------:R-:W-:-:S04]  /*84a0*/  LEA R8, P5, R10, R0, 0x1 ;  /* 0x000000000a087211 */ /* 0x000fc800078a08ff */
[-C--:B------:R-:W-:Y:S02]  /*84b0*/  LEA.HI.X.SX32 R9, R10, R3.reuse, 0x1, P5 ;  /* 0x000000030a097211 */ /* 0x080fe400028f0eff */
[CC--:B------:R-:W-:Y:S02]  /*84c0*/  LEA R4, P5, R11.reuse, R0.reuse, 0x1 ;  /* 0x000000000b047211 */ /* 0x0c0fe400078a08ff */
[----:B------:R-:W-:Y:S01]  /*84d0*/  LOP3.LUT R10, R2, 0x38, RZ, 0xfc, !PT ;  /* 0x00000038020a7812 */ /* 0x000fe200078efcff */
[----:B------:R4:W-:Y:S01]  /*84e0*/  @P6 STG.E.U16 desc[UR22][R8.64], R56 ;  /* 0x0000003808006986 */ /* 0x0009e2000c101516 */
[----:B---3--:R-:W-:Y:S02]  /*84f0*/  PRMT R7, R56, 0x7632, R7 ;  /* 0x0000763238077816 */ /* 0x008fe40000000007 */
[C---:B------:R-:W-:Y:S01]  /*8500*/  LEA.HI.X.SX32 R5, R11.reuse, R3, 0x1, P5 ;  /* 0x000000030b057211 */ /* 0x040fe200028f0eff */
[----:B------:R-:W-:Y:S01]  /*8510*/  VIADD R11, R11, UR5 ;  /* 0x000000050b0b7c36 */ /* 0x000fe20008000000 */
[----:B--2---:R-:W-:Y:S01]  /*8520*/  ISETP.LT.AND P5, PT, R10, UR4, !P0 ;  /* 0x000000040a007c0c */ /* 0x004fe2000c7a1270 */
[----:B------:R-:W2:Y:S02]  /*8530*/  LDCU UR4, c[0x0][0x39c] ;  /* 0x00007380ff0477ac */ /* 0x000ea40008000800 */
[----:B------:R3:W-:Y:S01]  /*8540*/  @P3 STG.E.U16 desc[UR22][R4.64], R7 ;  /* 0x0000000704003986 */ /* 0x0007e2000c101516 */
[C---:B------:R-:W-:Y:S01]  /*8550*/  LEA R6, P3, R11.reuse, R0, 0x1 ;  /* 0x000000000b067211 */ /* 0x040fe200078608ff */
[----:B------:R-:W-:Y:S01]  /*8560*/  VIADD R10, R11, UR5 ;  /* 0x000000050b0a7c36 */ /* 0x000fe20008000000 */
[----:B----4-:R-:W-:-:S04]  /*8570*/  LOP3.LUT R9, R2, 0x3a, RZ, 0xfc, !PT ;  /* 0x0000003a02097812 */ /* 0x010fc800078efcff */
[----:B------:R-:W-:Y:S02]  /*8580*/  LEA R8, P6, R10, R0, 0x1 ;  /* 0x000000000a087211 */ /* 0x000fe400078c08ff */
[-C--:B---3--:R-:W-:Y:S02]  /*8590*/  LEA.HI.X.SX32 R7, R11, R3.reuse, 0x1, P3 ;  /* 0x000000030b077211 */ /* 0x088fe400018f0eff */
        /* <DEDUP_REMOVED lines=16> */
[C---:B------:R-:W-:Y:S02]  /*86a0*/  LEA R6, P6, R11.reuse, R0, 0x1 ;  /* 0x000000000b067211 */ /* 0x040fe400078c08ff */
[----:B------:R-:W-:Y:S01]  /*86b0*/  LOP3.LUT R10, R2, 0x3c, RZ, 0xfc, !PT ;  /* 0x0000003c020a7812 */ /* 0x000fe200078efcff */
[----:B------:R4:W-:Y:S03]  /*86c0*/  @P5 STG.E.U16 desc[UR22][R4.64], R60 ;  /* 0x0000003c04005986 */ /* 0x0009e6000c101516 */
[----:B-1----:R-:W-:Y:S01]  /*86d0*/  ISETP.LT.AND P5, PT, R10, UR6, !P0 ;  /* 0x000000060a007c0c */ /* 0x002fe2000c7a1270 */
[----:B------:R-:W1:Y:S01]  /*86e0*/  LDCU UR6, c[0x0][0x39c] ;  /* 0x00007380ff0677ac */ /* 0x000e620008000800 */
[C---:B---3--:R-:W-:Y:S01]  /*86f0*/  LEA.HI.X.SX32 R7, R11.reuse, R3, 0x1, P6 ;  /* 0x000000030b077211 */ /* 0x048fe200030f0eff */
[----:B------:R-:W-:-:S04]  /*8700*/  VIADD R11, R11, UR5 ;  /* 0x000000050b0b7c36 */ /* 0x000fc80008000000 */
[----:B------:R-:W-:Y:S01]  /*8710*/  VIADD R10, R11, UR5 ;  /* 0x000000050b0a7c36 */ /* 0x000fe20008000000 */
[----:B----4-:R-:W-:-:S04]  /*8720*/  PRMT R5, R60, 0x7632, R5 ;  /* 0x000076323c057816 */ /* 0x010fc80000000005 */
[-C--:B------:R-:W-:Y:S01]  /*8730*/  LEA R4, P6, R10, R0.reuse, 0x1 ;  /* 0x000000000a047211 */ /* 0x080fe200078c08ff */
[----:B------:R3:W-:Y:S01]  /*8740*/  @P3 STG.E.U16 desc[UR22][R6.64], R5 ;  /* 0x0000000506003986 */ /* 0x0007e2000c101516 */
[----:B------:R-:W-:-:S04]  /*8750*/  LEA R8, P3, R11, R0, 0x1 ;  /* 0x000000000b087211 */ /* 0x000fc800078608ff */
[-C--:B------:R-:W-:Y:S02]  /*8760*/  LEA.HI.X.SX32 R9, R11, R3.reuse, 0x1, P3 ;  /* 0x000000030b097211 */ /* 0x080fe400018f0eff */
[----:B--2---:R-:W-:Y:S01]  /*8770*/  ISETP.LT.AND P3, PT, R12, UR4, !P0 ;  /* 0x000000040c007c0c */ /* 0x004fe2000c761270 */
[----:B------:R-:W2:Y:S01]  /*8780*/  LDCU UR4, c[0x0][0x39c] ;  /* 0x00007380ff0477ac */ /* 0x000ea20008000800 */
[C---:B------:R-:W-:Y:S01]  /*8790*/  LOP3.LUT R12, R2.reuse, 0x43, RZ, 0xfc, !PT ;  /* 0x00000043020c7812 */ /* 0x040fe200078efcff */
[----:B------:R4:W-:Y:S01]  /*87a0*/  @P4 STG.E.U16 desc[UR22][R8.64], R62 ;  /* 0x0000003e08004986 */ /* 0x0009e2000c101516 */
[----:B---3--:R-:W-:Y:S02]  /*87b0*/  LOP3.LUT R6, R2, 0x3e, RZ, 0xfc, !PT ;  /* 0x0000003e02067812 */ /* 0x008fe400078efcff */
[C---:B------:R-:W-:Y:S01]  /*87c0*/  LEA.HI.X.SX32 R5, R10.reuse, R3, 0x1, P6 ;  /* 0x000000030a057211 */ /* 0x040fe200030f0eff */
[----:B------:R-:W-:Y:S01]  /*87d0*/  VIADD R10, R10, UR5 ;  /* 0x000000050a0a7c36 */ /* 0x000fe20008000000 */
[----:B------:R-:W-:-:S02]  /*87e0*/  PRMT R7, R62, 0x7632, R7 ;  /* 0x000076323e077816 */ /* 0x000fc40000000007 */
[----:B-1----:R-:W-:Y:S01]  /*87f0*/  ISETP.LT.AND P6, PT, R6, UR6, !P0 ;  /* 0x0000000606007c0c */ /* 0x002fe2000c7c1270 */
[----:B------:R-:W1:Y:S01]  /*8800*/  LDCU UR6, c[0x0][0x39c] ;  /* 0x00007380ff0677ac */ /* 0x000e620008000800 */
[C---:B------:R-:W-:Y:S01]  /*8810*/  VIADD R11, R10.reuse, UR5 ;  /* 0x000000050a0b7c36 */ /* 0x040fe20008000000 */
[----:B------:R3:W-:Y:S01]  /*8820*/  @P2 STG.E.U16 desc[UR22][R4.64], R7 ;  /* 0x0000000704002986 */ /* 0x0007e2000c101516 */
[----:B------:R-:W-:Y:S02]  /*8830*/  LEA R6, P2, R10, R0, 0x1 ;  /* 0x000000000a067211 */ /* 0x000fe400078408ff */
[C---:B----4-:R-:W-:Y:S02]  /*8840*/  LOP3.LUT R8, R2.reuse, 0x3f, RZ, 0xfc, !PT ;  /* 0x0000003f02087812 */ /* 0x050fe400078efcff */
[----:B------:R-:W-:Y:S02]  /*8850*/  LOP3.LUT R9, R2, 0x40, RZ, 0xfc, !PT ;  /* 0x0000004002097812 */ /* 0x000fe400078efcff */
[----:B--2---:R-:W-:Y:S01]  /*8860*/  ISETP.LT.AND P4, PT, R8, UR4, !P0 ;  /* 0x0000000408007c0c */ /* 0x004fe2000c781270 */
[----:B------:R-:W2:Y:S01]  /*8870*/  LDCU UR4, c[0x0][0x39c] ;  /* 0x00007380ff0477ac */ /* 0x000ea20008000800 */
[----:B---3--:R-:W-:-:S02]  /*8880*/  LEA.HI.X.SX32 R7, R10, R3, 0x1, P2 ;  /* 0x000000030a077211 */ /* 0x008fc400010f0eff */
[----:B------:R-:W-:Y:S02]  /*8890*/  LEA R8, P2, R11, R0, 0x1 ;  /* 0x000000000b087211 */ /* 0x000fe400078408ff */
[----:B------:R-:W-:Y:S01]  /*88a0*/  PRMT R5, R64, 0x7632, R5 ;  /* 0x0000763240057816 */ /* 0x000fe20000000005 */
[----:B------:R-:W-:Y:S01]  /*88b0*/  @P5 STG.E.U16 desc[UR22][R6.64], R64 ;  /* 0x0000004006005986 */ /* 0x000fe2000c101516 */
[----:B0-----:R-:W-:Y:S01]  /*88c0*/  ISETP.LT.AND P5, PT, R9, UR7, !P0 ;  /* 0x0000000709007c0c */ /* 0x001fe2000c7a1270 */
[----:B------:R-:W0:Y:S01]  /*88d0*/  LDCU UR7, c[0x0][0x39c] ;  /* 0x00007380ff0777ac */ /* 0x000e220008000800 */
[C---:B------:R-:W-:Y:S01]  /*88e0*/  LEA.HI.X.SX32 R9, R11.reuse, R3, 0x1, P2 ;  /* 0x000000030b097211 */ /* 0x040fe200010f0eff */
[----:B------:R-:W-:Y:S01]  /*88f0*/  VIADD R11, R11, UR5 ;  /* 0x000000050b0b7c36 */ /* 0x000fe20008000000 */
[----:B------:R-:W-:-:S03]  /*8900*/  LOP3.LUT R4, R2, 0x41, RZ, 0xfc, !PT ;  /* 0x0000004102047812 */ /* 0x000fc600078efcff */
[----:B------:R3:W-:Y:S01]  /*8910*/  @P3 STG.E.U16 desc[UR22][R8.64], R5 ;  /* 0x0000000508003986 */ /* 0x0007e2000c101516 */
[----:B-1----:R-:W-:Y:S01]  /*8920*/  ISETP.LT.AND P2, PT, R4, UR6, !P0 ;  /* 0x0000000604007c0c */ /* 0x002fe2000c741270 */
[C---:B------:R-:W-:Y:S01]  /*8930*/  VIADD R10, R11.reuse, UR5 ;  /* 0x000000050b0a7c36 */ /* 0x040fe20008000000 */
[CC--:B------:R-:W-:Y:S01]  /*8940*/  LEA R4, P3, R11.reuse, R0.reuse, 0x1 ;  /* 0x000000000b047211 */ /* 0x0c0fe200078608ff */
[----:B------:R-:W1:Y:S03]  /*8950*/  LDCU UR6, c[0x0][0x39c] ;  /* 0x00007380ff0677ac */ /* 0x000e660008000800 */
        /* <DEDUP_REMOVED lines=76> */
[C---:B------:R-:W-:Y:S02]  /*8e20*/  LEA R8, P4, R11.reuse, R0, 0x1 ;  /* 0x000000000b087211 */ /* 0x040fe400078808ff */
        /* <DEDUP_REMOVED lines=74> */
[-C--:B------:R-:W-:Y:S02]  /*92d0*/  LEA R4, P5, R10, R0.reuse, 0x1 ;  /* 0x000000000a047211 */ /* 0x080fe400078a08ff */
        /* <DEDUP_REMOVED lines=54> */
[C---:B------:R-:W-:Y:S02]  /*9640*/  LEA R6, P2, R11.reuse, R0, 0x1 ;  /* 0x000000000b067211 */ /* 0x040fe400078408ff */
        /* <DEDUP_REMOVED lines=152> */
[-C--:B----4-:R-:W-:Y:S02]  /*9fd0*/  LEA.HI.X.SX32 R5, R11, R3.reuse, 0x1, P2 ;  /* 0x000000030b057211 */ /* 0x090fe400010f0eff */
[----:B--2---:R-:W-:Y:S01]  /*9fe0*/  ISETP.LT.AND P2, PT, R6, UR4, !P0 ;  /* 0x0000000406007c0c */ /* 0x004fe2000c741270 */
[----:B------:R-:W2:Y:S01]  /*9ff0*/  LDCU UR4, c[0x0][0x39c] ;  /* 0x00007380ff0477ac */ /* 0x000ea20008000800 */
[C---:B------:R-:W-:Y:S01]  /*a000*/  LEA R6, P3, R10.reuse, R0, 0x1 ;  /* 0x000000000a067211 */ /* 0x040fe200078608ff */
[----:B------:R3:W-:Y:S01]  /*a010*/  @P4 STG.E.U16 desc[UR22][R4.64], R114 ;  /* 0x0000007204004986 */ /* 0x0007e2000c101516 */
[----:B0-----:R-:W-:Y:S01]  /*a020*/  ISETP.LT.AND P4, PT, R7, UR7, !P0 ;  /* 0x0000000707007c0c */ /* 0x001fe2000c781270 */
[----:B------:R-:W0:Y:S01]  /*a030*/  LDCU UR7, c[0x0][0x39c] ;  /* 0x00007380ff0777ac */ /* 0x000e220008000800 */
[C---:B------:R-:W-:Y:S01]  /*a040*/  LEA.HI.X.SX32 R7, R10.reuse, R3, 0x1, P3 ;  /* 0x000000030a077211 */ /* 0x040fe200018f0eff */
[----:B------:R-:W-:Y:S01]  /*a050*/  VIADD R10, R10, UR5 ;  /* 0x000000050a0a7c36 */ /* 0x000fe20008000000 */
[----:B------:R-:W-:-:S03]  /*a060*/  LOP3.LUT R8, R2, 0x73, RZ, 0xfc, !PT ;  /* 0x0000007302087812 */ /* 0x000fc600078efcff */
[----:B------:R-:W-:Y:S01]  /*a070*/  VIADD R11, R10, UR5 ;  /* 0x000000050a0b7c36 */ /* 0x000fe20008000000 */
[----:B-1----:R-:W-:Y:S01]  /*a080*/  ISETP.LT.AND P3, PT, R8, UR6, !P0 ;  /* 0x0000000608007c0c */ /* 0x002fe2000c761270 */
[----:B------:R-:W1:Y:S01]  /*a090*/  LDCU UR6, c[0x0][0x39c] ;  /* 0x00007380ff0677ac */ /* 0x000e620008000800 */
        /* <DEDUP_REMOVED lines=16> */
[-C--:B------:R-:W-:Y:S02]  /*a1a0*/  LEA R8, P6, R10, R0.reuse, 0x1 ;  /* 0x000000000a087211 */ /* 0x080fe400078c08ff */
[-C--:B---3--:R-:W-:Y:S02]  /*a1b0*/  LEA.HI.X.SX32 R7, R11, R3.reuse, 0x1, P2 ;  /* 0x000000030b077211 */ /* 0x088fe400010f0eff */
[----:B------:R-:W-:Y:S02]  /*a1c0*/  PRMT R5, R118, 0x7632, R5 ;  /* 0x0000763276057816 */ /* 0x000fe40000000005 */
[----:B------:R-:W-:Y:S01]  /*a1d0*/  LOP3.LUT R4, R2, 0x77, RZ, 0xfc, !PT ;  /* 0x0000007702047812 */ /* 0x000fe200078efcff */
[----:B------:R-:W-:Y:S01]  /*a1e0*/  @P4 STG.E.U16 desc[UR22][R6.64], R118 ;  /* 0x0000007606004986 */ /* 0x000fe2000c101516 */
[----:B0-----:R-:W-:Y:S01]  /*a1f0*/  ISETP.LT.AND P4, PT, R9, UR7, !P0 ;  /* 0x0000000709007c0c */ /* 0x001fe2000c781270 */
[----:B------:R-:W0:Y:S01]  /*a200*/  LDCU UR7, c[0x0][0x39c] ;  /* 0x00007380ff0777ac */ /* 0x000e220008000800 */
[C---:B------:R-:W-:Y:S01]  /*a210*/  LEA.HI.X.SX32 R9, R10.reuse, R3, 0x1, P6 ;  /* 0x000000030a097211 */ /* 0x040fe200030f0eff */
[----:B------:R-:W-:Y:S01]  /*a220*/  VIADD R10, R10, UR5 ;  /* 0x000000050a0a7c36 */ /* 0x000fe20008000000 */
[----:B--2---:R-:W-:Y:S01]  /*a230*/  ISETP.LT.AND P6, PT, R4, UR4, !P0 ;  /* 0x0000000404007c0c */ /* 0x004fe2000c7c1270 */
[----:B------:R-:W2:Y:S01]  /*a240*/  LDCU UR4, c[0x0][0x39c] ;  /* 0x00007380ff0477ac */ /* 0x000ea20008000800 */
[----:B-1----:R-:W-:Y:S01]  /*a250*/  ISETP.LT.AND P2, PT, R12, UR6, !P0 ;  /* 0x000000060c007c0c */ /* 0x002fe2000c741270 */
[----:B------:R1:W-:Y:S01]  /*a260*/  @P3 STG.E.U16 desc[UR22][R8.64], R5 ;  /* 0x0000000508003986 */ /* 0x0003e2000c101516 */
[C---:B------:R-:W-:Y:S01]  /*a270*/  LEA R4, P3, R10.reuse, R0, 0x1 ;  /* 0x000000000a047211 */ /* 0x040fe200078608ff */
[----:B------:R-:W-:Y:S01]  /*a280*/  VIADD R11, R10, UR5 ;  /* 0x000000050a0b7c36 */ /* 0x000fe20008000000 */
[----:B------:R-:W3:Y:S01]  /*a290*/  LDCU UR6, c[0x0][0x39c] ;  /* 0x00007380ff0677ac */ /* 0x000ee20008000800 */
[----:B------:R-:W-:-:S02]  /*a2a0*/  LOP3.LUT R12, R2, 0x7c, RZ, 0xfc, !PT ;  /* 0x0000007c020c7812 */ /* 0x000fc400078efcff */
[-C--:B-1----:R-:W-:Y:S02]  /*a2b0*/  LEA.HI.X.SX32 R5, R10, R3.reuse, 0x1, P3 ;  /* 0x000000030a057211 */ /* 0x082fe400018f0eff */
[C---:B------:R-:W-:Y:S02]  /*a2c0*/  LEA R6, P3, R11.reuse, R0, 0x1 ;  /* 0x000000000b067211 */ /* 0x040fe400078608ff */
[C---:B------:R-:W-:Y:S01]  /*a2d0*/  LOP3.LUT R9, R2.reuse, 0x79, RZ, 0xfc, !PT ;  /* 0x0000007902097812 */ /* 0x040fe200078efcff */
[----:B------:R1:W-:Y:S01]  /*a2e0*/  @P5 STG.E.U16 desc[UR22][R4.64], R120 ;  /* 0x0000007804005986 */ /* 0x0003e2000c101516 */
[C---:B------:R-:W-:Y:S01]  /*a2f0*/  LEA.HI.X.SX32 R7, R11.reuse, R3, 0x1, P3 ;  /* 0x000000030b077211 */ /* 0x040fe200018f0eff */
[----:B------:R-:W-:Y:S01]  /*a300*/  VIADD R11, R11, UR5 ;  /* 0x000000050b0b7c36 */ /* 0x000fe20008000000 */
[----:B------:R-:W-:-:S04]  /*a310*/  LOP3.LUT R10, R2, 0x78, RZ, 0xfc, !PT ;  /* 0x00000078020a7812 */ /* 0x000fc800078efcff */
[----:B------:R-:W-:Y:S02]  /*a320*/  LEA R8, P5, R11, R0, 0x1 ;  /* 0x000000000b087211 */ /* 0x000fe400078a08ff */
[----:B---3--:R-:W-:Y:S01]  /*a330*/  ISETP.LT.AND P3, PT, R10, UR6, !P0 ;  /* 0x000000060a007c0c */ /* 0x008fe2000c761270 */
[----:B------:R-:W3:Y:S01]  /*a340*/  LDCU UR6, c[0x0][0x39c] ;  /* 0x00007380ff0677ac */ /* 0x000ee20008000800 */
[----:B------:R-:W-:Y:S02]  /*a350*/  LOP3.LUT R10, R2, 0x7a, RZ, 0xfc, !PT ;  /* 0x0000007a020a7812 */ /* 0x000fe400078efcff */
[----:B-1----:R-:W-:-:S05]  /*a360*/  PRMT R5, R120, 0x7632, R5 ;  /* 0x0000763278057816 */ /* 0x002fca0000000005 */
[----:B------:R1:W-:Y:S01]  /*a370*/  @P2 STG.E.U16 desc[UR22][R6.64], R5 ;  /* 0x0000000506002986 */ /* 0x0003e2000c101516 */
[----:B--2---:R-:W-:Y:S01]  /*a380*/  ISETP.LT.AND P2, PT, R9, UR4, !P0 ;  /* 0x0000000409007c0c */ /* 0x004fe2000c741270 */
[----:B------:R-:W2:Y:S01]  /*a390*/  LDCU UR4, c[0x0][0x39c] ;  /* 0x00007380ff0477ac */ /* 0x000ea20008000800 */
[C---:B------:R-:W-:Y:S01]  /*a3a0*/  LEA.HI.X.SX32 R9, R11.reuse, R3, 0x1, P5 ;  /* 0x000000030b097211 */ /* 0x040fe200028f0eff */
[----:B------:R-:W-:Y:S01]  /*a3b0*/  VIADD R11, R11, UR5 ;  /* 0x000000050b0b7c36 */ /* 0x000fe20008000000 */
[----:B0-----:R-:W-:-:S03]  /*a3c0*/  ISETP.LT.AND P5, PT, R10, UR7, !P0 ;  /* 0x000000070a007c0c */ /* 0x001fc6000c7a1270 */
[----:B------:R0:W-:Y:S01]  /*a3d0*/  @P4 STG.E.U16 desc[UR22][R8.64], R122 ;  /* 0x0000007a08004986 */ /* 0x0001e2000c101516 */
[C---:B------:R-:W-:Y:S01]  /*a3e0*/  LEA R4, P4, R11.reuse, R0, 0x1 ;  /* 0x000000000b047211 */ /* 0x040fe200078808ff */
[----:B------:R-:W-:-:S03]  /*a3f0*/  VIADD R10, R11, UR5 ;  /* 0x000000050b0a7c36 */ /* 0x000fc60008000000 */
[-C--:B-1----:R-:W-:Y:S02]  /*a400*/  LEA.HI.X.SX32 R5, R11, R3.reuse, 0x1, P4 ;  /* 0x000000030b057211 */ /* 0x082fe400020f0eff */
[----:B------:R-:W-:Y:S02]  /*a410*/  LEA R6, P4, R10, R0, 0x1 ;  /* 0x000000000a067211 */ /* 0x000fe400078808ff */
[----:B------:R-:W-:Y:S02]  /*a420*/  LOP3.LUT R11, R2, 0x7b, RZ, 0xfc, !PT ;  /* 0x0000007b020b7812 */ /* 0x000fe400078efcff */
[C---:B------:R-:W-:Y:S01]  /*a430*/  LEA.HI.X.SX32 R7, R10.reuse, R3, 0x1, P4 ;  /* 0x000000030a077211 */ /* 0x040fe200020f0eff */
[----:B------:R-:W-:Y:S01]  /*a440*/  VIADD R10, R10, UR5 ;  /* 0x000000050a0a7c36 */ /* 0x000fe20008000000 */
[----:B0-----:R-:W-:Y:S02]  /*a450*/  PRMT R9, R122, 0x7632, R9 ;  /* 0x000076327a097816 */ /* 0x001fe40000000009 */
[----:B--2---:R-:W-:Y:S01]  /*a460*/  ISETP.LT.AND P4, PT, R11, UR4, !P0 ;  /* 0x000000040b007c0c */ /* 0x004fe2000c781270 */
[----:B------:R-:W-:Y:S01]  /*a470*/  VIADD R11, R10, UR5 ;  /* 0x000000050a0b7c36 */ /* 0x000fe20008000000 */
[----:B------:R-:W0:Y:S01]  /*a480*/  LDCU UR4, c[0x0][0x39c] ;  /* 0x00007380ff0477ac */ /* 0x000e220008000800 */
[----:B------:R1:W-:Y:S01]  /*a490*/  @P6 STG.E.U16 desc[UR22][R4.64], R9 ;  /* 0x0000000904006986 */ /* 0x0003e2000c101516 */
[----:B------:R-:W-:-:S03]  /*a4a0*/  LOP3.LUT R2, R2, 0x7e, RZ, 0xfc, !PT ;  /* 0x0000007e02027812 */ /* 0x000fc600078efcff */
[----:B------:R2:W-:Y:S01]  /*a4b0*/  @P3 STG.E.U16 desc[UR22][R6.64], R124 ;  /* 0x0000007c06003986 */ /* 0x0005e2000c101516 */
[----:B------:R-:W-:-:S04]  /*a4c0*/  LEA R8, P3, R10, R0, 0x1 ;  /* 0x000000000a087211 */ /* 0x000fc800078608ff */
[----:B-1----:R-:W-:Y:S01]  /*a4d0*/  LEA.HI.X.SX32 R9, R10, R3, 0x1, P3 ;  /* 0x000000030a097211 */ /* 0x002fe200018f0eff */
[C---:B------:R-:W-:Y:S01]  /*a4e0*/  VIADD R10, R11.reuse, UR5 ;  /* 0x000000050b0a7c36 */ /* 0x040fe20008000000 */
[----:B------:R-:W-:Y:S02]  /*a4f0*/  PRMT R5, R124, 0x7632, R5 ;  /* 0x000076327c057816 */ /* 0x000fe40000000005 */
[----:B---3--:R-:W-:Y:S01]  /*a500*/  ISETP.LT.AND P3, PT, R12, UR6, !P0 ;  /* 0x000000060c007c0c */ /* 0x008fe2000c761270 */
[C---:B------:R-:W-:Y:S01]  /*a510*/  VIADD R13, R10.reuse, UR5 ;  /* 0x000000050a0d7c36 */ /* 0x040fe20008000000 */
[----:B------:R-:W1:Y:S01]  /*a520*/  LDCU UR6, c[0x0][0x39c] ;  /* 0x00007380ff0677ac */ /* 0x000e620008000800 */
[----:B------:R3:W-:Y:S01]  /*a530*/  @P2 STG.E.U16 desc[UR22][R8.64], R5 ;  /* 0x0000000508002986 */ /* 0x0007e2000c101516 */
[-C--:B------:R-:W-:Y:S01]  /*a540*/  LEA R4, P2, R11, R0.reuse, 0x1 ;  /* 0x000000000b047211 */ /* 0x080fe200078408ff */
[----:B------:R-:W-:Y:S01]  /*a550*/  VIADD R14, R13, UR5 ;  /* 0x000000050d0e7c36 */ /* 0x000fe20008000000 */
[----:B--2---:R-:W-:-:S03]  /*a560*/  LEA R6, P6, R10, R0, 0x1 ;  /* 0x000000000a067211 */ /* 0x004fc600078c08ff */
[----:B------:R-:W-:Y:S01]  /*a570*/  VIADD R15, R14, UR5 ;  /* 0x000000050e0f7c36 */ /* 0x000fe20008000000 */
[-C--:B------:R-:W-:Y:S02]  /*a580*/  LEA.HI.X.SX32 R7, R10, R3.reuse, 0x1, P6 ;  /* 0x000000030a077211 */ /* 0x080fe400030f0eff */
[-C--:B------:R-:W-:Y:S01]  /*a590*/  LEA R12, P6, R14, R0.reuse, 0x1 ;  /* 0x000000000e0c7211 */ /* 0x080fe200078c08ff */
[----:B------:R-:W-:Y:S01]  /*a5a0*/  VIADD R16, R15, UR5 ;  /* 0x000000050f107c36 */ /* 0x000fe20008000000 */
[----:B---3--:R-:W-:Y:S02]  /*a5b0*/  LEA.HI.X.SX32 R5, R11, R3, 0x1, P2 ;  /* 0x000000030b057211 */ /* 0x008fe400010f0eff */
[----:B------:R-:W-:-:S03]  /*a5c0*/  LEA R10, P2, R13, R0, 0x1 ;  /* 0x000000000d0a7211 */ /* 0x000fc600078408ff */
[----:B------:R2:W-:Y:S01]  /*a5d0*/  @P5 STG.E.U16 desc[UR22][R4.64], R126 ;  /* 0x0000007e04005986 */ /* 0x0005e2000c101516 */
[-C--:B------:R-:W-:Y:S02]  /*a5e0*/  LEA.HI.X.SX32 R11, R13, R3.reuse, 0x1, P2 ;  /* 0x000000030d0b7211 */ /* 0x080fe400010f0eff */
[-C--:B------:R-:W-:Y:S02]  /*a5f0*/  LEA.HI.X.SX32 R13, R14, R3.reuse, 0x1, P6 ;  /* 0x000000030e0d7211 */ /* 0x080fe400030f0eff */
[----:B------:R-:W-:Y:S02]  /*a600*/  LEA R8, P6, R16, R0, 0x1 ;  /* 0x0000000010087211 */ /* 0x000fe400078c08ff */
[----:B0-----:R-:W-:Y:S02]  /*a610*/  ISETP.LT.AND P2, PT, R17, UR4, !P0 ;  /* 0x0000000411007c0c */ /* 0x001fe4000c741270 */
[----:B-1----:R-:W-:Y:S02]  /*a620*/  ISETP.LT.AND P0, PT, R2, UR6, !P0 ;  /* 0x0000000602007c0c */ /* 0x002fe4000c701270 */
[----:B------:R-:W-:-:S02]  /*a630*/  LEA.HI.X.SX32 R9, R16, R3, 0x1, P6 ;  /* 0x0000000310097211 */ /* 0x000fc400030f0eff */
[C---:B------:R-:W-:Y:S02]  /*a640*/  LEA R2, P6, R15.reuse, R0, 0x1 ;  /* 0x000000000f027211 */ /* 0x040fe400078c08ff */
[----:B------:R-:W-:Y:S02]  /*a650*/  PRMT R0, R126, 0x7632, R0 ;  /* 0x000076327e007816 */ /* 0x000fe40000000000 */
[----:B--2---:R-:W-:Y:S02]  /*a660*/  PRMT R5, R128, 0x7632, R5 ;  /* 0x0000763280057816 */ /* 0x004fe40000000005 */
[----:B------:R-:W-:Y:S01]  /*a670*/  LEA.HI.X.SX32 R3, R15, R3, 0x1, P6 ;  /* 0x000000030f037211 */ /* 0x000fe200030f0eff */
[----:B------:R0:W-:Y:S04]  /*a680*/  @P4 STG.E.U16 desc[UR22][R6.64], R0 ;  /* 0x0000000006004986 */ /* 0x0001e8000c101516 */
[----:B------:R1:W-:Y:S04]  /*a690*/  @P3 STG.E.U16 desc[UR22][R10.64], R128 ;  /* 0x000000800a003986 */ /* 0x0003e8000c101516 */
[----:B------:R1:W-:Y:S01]  /*a6a0*/  @P2 STG.E.U16 desc[UR22][R12.64], R5 ;  /* 0x000000050c002986 */ /* 0x0003e2000c101516 */
[----:B0-----:R-:W-:-:S03]  /*a6b0*/  PRMT R7, R130, 0x7632, R7 ;  /* 0x0000763282077816 */ /* 0x001fc60000000007 */
[----:B------:R1:W-:Y:S04]  /*a6c0*/  @P0 STG.E.U16 desc[UR22][R2.64], R130 ;  /* 0x0000008202000986 */ /* 0x0003e8000c101516 */
[----:B------:R1:W-:Y:S01]  /*a6d0*/  @P1 STG.E.U16 desc[UR22][R8.64], R7 ;  /* 0x0000000708001986 */ /* 0x0003e2000c101516 */
[----:B------:R-:W-:Y:S06]  /*a6e0*/  BAR.SYNC.DEFER_BLOCKING 0x0 ;  /* 0x0000000000007b1d */ /* 0x000fec0000010000 */
[----:B------:R-:W-:Y:S05]  /*a6f0*/  BRA.U UP0, `(.L_x_14) ;  /* 0x0000000100a07547 */ /* 0x000fea000b800000 */
[----:B------:R-:W0:Y:S01]  /*a700*/  S2UR UR5, SR_CgaCtaId ;  /* 0x00000000000579c3 */ /* 0x000e220000008800 */
[----:B------:R-:W-:Y:S01]  /*a710*/  NOP ;  /* 0x0000000000007918 */ /* 0x000fe20000000000 */
[----:B------:R-:W-:Y:S01]  /*a720*/  UMOV UR4, 0x50 ;  /* 0x0000005000047882 */ /* 0x000fe20000000000 */
[----:B------:R-:W-:Y:S02]  /*a730*/  IMAD.U32 R0, RZ, RZ, UR10 ;  /* 0x0000000aff007e24 */ /* 0x000fe4000f8e00ff */
[----:B-1----:R-:W-:Y:S02]  /*a740*/  IMAD.MOV.U32 R3, RZ, RZ, 0xff ;  /* 0x000000ffff037424 */ /* 0x002fe400078e00ff */
[----:B------:R-:W-:Y:S01]  /*a750*/  IMAD.MOV.U32 R7, RZ, RZ, 0x1 ;  /* 0x00000001ff077424 */ /* 0x000fe200078e00ff */
[----:B------:R-:W-:-:S04]  /*a760*/  LOP3.LUT R0, R0, 0xffff, RZ, 0xc0, !PT ;  /* 0x0000ffff00007812 */ /* 0x000fc800078ec0ff */
[----:B------:R-:W-:-:S05]  /*a770*/  SHF.R.U32.HI R0, RZ, 0x5, R0 ;  /* 0x00000005ff007819 */ /* 0x000fca0000011600 */
[----:B------:R-:W-:Y:S01]  /*a780*/  VIADD R2, R0, 0x10 ;  /* 0x0000001000027836 */ /* 0x000fe20000000000 */
[----:B------:R-:W-:Y:S01]  /*a790*/  SHF.L.U32 R0, R3, R0, RZ ;  /* 0x0000000003007219 */ /* 0x000fe200000006ff */
[----:B0-----:R-:W-:-:S03]  /*a7a0*/  ULEA UR6, UR5, UR4, 0x18 ;  /* 0x0000000405067291 */ /* 0x001fc6000f8ec0ff */
[----:B------:R-:W-:-:S04]  /*a7b0*/  SHF.L.U32 R3, R7, R2, RZ ;  /* 0x0000000207037219 */ /* 0x000fc800000006ff */
[----:B------:R-:W-:Y:S02]  /*a7c0*/  LOP3.LUT R0, R3, R0, RZ, 0xfc, !PT ;  /* 0x0000000003007212 */ /* 0x000fe400078efcff */
[----:B------:R-:W0:Y:S02]  /*a7d0*/  LDS R5, [UR6] ;  /* 0x00000006ff057984 */ /* 0x000e240008000800 */
[C---:B------:R-:W-:Y:S02]  /*a7e0*/  LOP3.LUT R2, R0.reuse, 0xffff, RZ, 0xc0, !PT ;  /* 0x0000ffff00027812 */ /* 0x040fe400078ec0ff */
[----:B0-----:R-:W-:-:S04]  /*a7f0*/  LOP3.LUT R3, R0, 0xffff, R5, 0x80, !PT ;  /* 0x0000ffff00037812 */ /* 0x001fc800078e8005 */
[----:B------:R-:W-:-:S13]  /*a800*/  ISETP.NE.AND P0, PT, R3, R2, PT ;  /* 0x000000020300720c */ /* 0x000fda0003f05270 */
[----:B------:R-:W-:Y:S05]  /*a810*/  @P0 BRA `(.L_x_15) ;  /* 0x0000000000500947 */ /* 0x000fea0003800000 */
[----:B------:R-:W-:Y:S02]  /*a820*/  SHF.R.U32.HI R5, RZ, 0x10, R5 ;  /* 0x00000010ff057819 */ /* 0x000fe40000011605 */
[----:B------:R-:W-:-:S04]  /*a830*/  SHF.R.U32.HI R2, RZ, 0x10, R0 ;  /* 0x00000010ff027819 */ /* 0x000fc80000011600 */
[----:B------:R-:W-:-:S04]  /*a840*/  LOP3.LUT R5, R5, R2, RZ, 0xc0, !PT ;  /* 0x0000000205057212 */ /* 0x000fc800078ec0ff */
[----:B------:R-:W-:-:S13]  /*a850*/  ISETP.NE.AND P0, PT, R5, R2, PT ;  /* 0x000000020500720c */ /* 0x000fda0003f05270 */
[----:B------:R-:W-:Y:S05]  /*a860*/  @P0 BRA `(.L_x_16) ;  /* 0x0000000000300947 */ /* 0x000fea0003800000 */
[----:B------:R-:W-:Y:S01]  /*a870*/  R2UR UR4, R0 ;  /* 0x00000000000472ca */ /* 0x000fe200000e0000 */
[----:B------:R-:W-:Y:S01]  /*a880*/  VOTEU.ANY UR5, UPT, PT ;  /* 0x0000000000057886 */ /* 0x000fe200038e0100 */
[----:B------:R-:W0:Y:S01]  /*a890*/  S2R R0, SR_LANEID ;  /* 0x0000000000007919 */ /* 0x000e220000000000 */
[----:B------:R-:W-:-:S10]  /*a8a0*/  UFLO.U32 UR5, UR5 ;  /* 0x00000005000572bd */ /* 0x000fd400080e0000 */
[----:B------:R-:W-:-:S06]  /*a8b0*/  ULOP3.LUT UR4, URZ, UR4, URZ, 0x33, !UPT ;  /* 0x00000004ff047292 */ /* 0x000fcc000f8e33ff */
[----:B------:R-:W-:-:S04]  /*a8c0*/  IMAD.U32 R2, RZ, RZ, UR4 ;  /* 0x00000004ff027e24 */ /* 0x000fc8000f8e00ff */
[----:B------:R-:W1:Y:S02]  /*a8d0*/  REDUX UR7, R2 ;  /* 0x00000000020773c4 */ /* 0x000e640000000000 */
[----:B------:R2:W-:Y:S01]  /*a8e0*/  UTCATOMSWS.AND URZ, UR4 ;  /* 0x0000000400ff79e3 */ /* 0x0005e20008000000 */
[----:B0-----:R-:W-:Y:S01]  /*a8f0*/  ISETP.EQ.U32.AND P0, PT, R0, UR5, PT ;  /* 0x0000000500007c0c */ /* 0x001fe2000bf02070 */
[----:B-1----:R-:W-:-:S12]  /*a900*/  IMAD.U32 R0, RZ, RZ, UR7 ;  /* 0x00000007ff007e24 */ /* 0x002fd8000f8e00ff */
[----:B------:R2:W-:Y:S01]  /*a910*/  @P0 ATOMS.AND RZ, [UR6], R0 ;  /* 0x00000000ffff098c */ /* 0x0005e2000a800006 */
[----:B------:R-:W-:Y:S05]  /*a920*/  BRA `(.L_x_14) ;  /* 0x0000000000147947 */ /* 0x000fea0003800000 */
.L_x_16:
[----:B------:R-:W-:-:S07]  /*a930*/  MOV R2, 0xa950 ;  /* 0x0000a95000027802 */ /* 0x000fce0000000f00 */
[----:B------:R-:W-:Y:S05]  /*a940*/  CALL.REL.NOINC `($__internal_0_$__cuda_sm10x_tcgen05_guardrail_trap_col_being_dealloced_not_returned_by_alloc) ;  /* 0x00000000002c7944 */ /* 0x000fea0003c00000 */
[----:B------:R-:W-:Y:S05]  /*a950*/  BRA `(.L_x_14) ;  /* 0x0000000000087947 */ /* 0x000fea0003800000 */
.L_x_15:
[----:B------:R-:W-:-:S07]  /*a960*/  MOV R2, 0xa980 ;  /* 0x0000a98000027802 */ /* 0x000fce0000000f00 */
[----:B------:R-:W-:Y:S05]  /*a970*/  CALL.REL.NOINC `($__internal_2_$__cuda_sm10x_tcgen05_guardrail_trap_unallocated_columns_being_dealloced) ;  /* 0x0000000000387944 */ /* 0x000fea0003c00000 */
.L_x_14:
[----:B------:R-:W-:Y:S01]  /*a980*/  NOP ;  /* 0x0000000000007918 */ /* 0x000fe20000000000 */
[----:B--2---:R-:W-:Y:S05]  /*a990*/  EXIT ;  /* 0x000000000000794d */ /* 0x004fea0003800000 */
.L_x_9:
[----:B------:R-:W0:Y:S02]  /*a9a0*/  SYNCS.PHASECHK.TRANS64.TRYWAIT P1, [UR8], R10 ;  /* 0x0000000aff0075a7 */ /* 0x000e240008021108 */
[----:B0-----:R-:W-:Y:S05]  /*a9b0*/  @!P1 BRA `(.L_x_9) ;  /* 0xfffffffc00f89947 */ /* 0x001fea000383ffff */
[----:B------:R-:W-:Y:S05]  /*a9c0*/  BRA `(.L_x_17) ;  /* 0xffffffb000747947 */ /* 0x000fea000383ffff */
.L_x_13:
[----:B------:R-:W1:Y:S02]  /*a9d0*/  SYNCS.PHASECHK.TRANS64.TRYWAIT P0, [UR8], R3 ;  /* 0x00000003ff0075a7 */ /* 0x000e640008001108 */
[----:B-1----:R-:W-:Y:S05]  /*a9e0*/  @!P0 BRA `(.L_x_13) ;  /* 0xfffffffc00f88947 */ /* 0x002fea000383ffff */
[----:B------:R-:W-:Y:S05]  /*a9f0*/  BRA `(.L_x_12) ;  /* 0xffffffbc00607947 */ /* 0x000fea000383ffff */
        .weak           $__internal_0_$__cuda_sm10x_tcgen05_guardrail_trap_col_being_dealloced_not_returned_by_alloc
        .type           $__internal_0_$__cuda_sm10x_tcgen05_guardrail_trap_col_being_dealloced_not_returned_by_alloc,@function
        .size           $__internal_0_$__cuda_sm10x_tcgen05_guardrail_trap_col_being_dealloced_not_returned_by_alloc,($__internal_1_$__cuda_sm10x_tcgen05_guardrail_trap_phase_invalid_during_alloc - $__internal_0_$__cuda_sm10x_tcgen05_guardrail_trap_col_being_dealloced_not_returned_by_alloc)
$__internal_0_$__cuda_sm10x_tcgen05_guardrail_trap_col_being_dealloced_not_returned_by_alloc:
[----:B------:R-:W-:Y:S05]  /*aa00*/  BPT.TRAP 0x1 ;  /* 0x000000040000795c */ /* 0x000fea0000300000 */
[----:B------:R-:W-:-:S04]  /*aa10*/  IMAD.MOV.U32 R3, RZ, RZ, 0x0 ;  /* 0x00000000ff037424 */ /* 0x000fc800078e00ff */
[----:B------:R-:W-:Y:S05]  /*aa20*/  RET.REL.NODEC R2 `(matmul_kernel) ;  /* 0xffffff5402747950 */ /* 0x000fea0003c3ffff */
        .weak           $__internal_1_$__cuda_sm10x_tcgen05_guardrail_trap_phase_invalid_during_alloc
        .type           $__internal_1_$__cuda_sm10x_tcgen05_guardrail_trap_phase_invalid_during_alloc,@function
        .size           $__internal_1_$__cuda_sm10x_tcgen05_guardrail_trap_phase_invalid_during_alloc,($__internal_2_$__cuda_sm10x_tcgen05_guardrail_trap_unallocated_columns_being_dealloced - $__internal_1_$__cuda_sm10x_tcgen05_guardrail_trap_phase_invalid_during_alloc)
$__internal_1_$__cuda_sm10x_tcgen05_guardrail_trap_phase_invalid_during_alloc:
[----:B------:R-:W-:Y:S05]  /*aa30*/  BPT.TRAP 0x1 ;  /* 0x000000040000795c */ /* 0x000fea0000300000 */
[----:B------:R-:W-:-:S04]  /*aa40*/  IMAD.MOV.U32 R3, RZ, RZ, 0x0 ;  /* 0x00000000ff037424 */ /* 0x000fc800078e00ff */
[----:B------:R-:W-:Y:S05]  /*aa50*/  RET.REL.NODEC R2 `(matmul_kernel) ;  /* 0xffffff5402687950 */ /* 0x000fea0003c3ffff */
        .weak           $__internal_2_$__cuda_sm10x_tcgen05_guardrail_trap_unallocated_columns_being_dealloced
        .type           $__internal_2_$__cuda_sm10x_tcgen05_guardrail_trap_unallocated_columns_being_dealloced,@function
        .size           $__internal_2_$__cuda_sm10x_tcgen05_guardrail_trap_unallocated_columns_being_dealloced,(.L_x_21 - $__internal_2_$__cuda_sm10x_tcgen05_guardrail_trap_unallocated_columns_being_dealloced)
$__internal_2_$__cuda_sm10x_tcgen05_guardrail_trap_unallocated_columns_being_dealloced:
[----:B------:R-:W-:Y:S05]  /*aa60*/  BPT.TRAP 0x1 ;  /* 0x000000040000795c */ /* 0x000fea0000300000 */
[----:B------:R-:W-:-:S04]  /*aa70*/  IMAD.MOV.U32 R3, RZ, RZ, 0x0 ;  /* 0x00000000ff037424 */ /* 0x000fc800078e00ff */
[----:B------:R-:W-:Y:S05]  /*aa80*/  RET.REL.NODEC R2 `(matmul_kernel) ;  /* 0xffffff54025c7950 */ /* 0x000fea0003c3ffff */
.L_x_18:
[----:B------:R-:W-:-:S00]  /*aa90*/  BRA `(.L_x_18) ;  /* 0xfffffffc00fc7947 */ /* 0x000fc0000383ffff */
[----:B------:R-:W-:-:S00]  /*aaa0*/  NOP ;  /* 0x0000000000007918 */ /* 0x000fc00000000000 */
        /* <DEDUP_REMOVED lines=13> */
.L_x_21:


//--------------------- .nv.shared.matmul_kernel  --------------------------
	.section	.nv.shared.matmul_kernel,"aw",@nobits
	.sectionflags	@""
	.align	16
	.zero		1024


//--------------------- .nv.shared.reserved.0     --------------------------
	.section	.nv.shared.reserved.0,"aw",@nobits
	.align	8
	.weak		__nv_reservedSMEM_offset_0_alias
	.size		__nv_reservedSMEM_offset_0_alias, 0, 64
	.other		__nv_reservedSMEM_offset_0_alias,@"STO_CUDA_RESERVED_SHARED STV_DEFAULT"
__nv_reservedSMEM_offset_0_alias:
	.zero		0
.nv.shared.reserved.0:
	.zero		64
	.weak		__nv_reservedSMEM_allocation_phase
	.type		__nv_reservedSMEM_allocation_phase,@object
	.size		__nv_reservedSMEM_allocation_phase,(.L_0 - __nv_reservedSMEM_allocation_phase)
__nv_reservedSMEM_allocation_phase:
	.zero		1
.L_0:
	.zero		7
	.weak		__nv_reservedSMEM_devtool_atexit_pc
	.type		__nv_reservedSMEM_devtool_atexit_pc,@object
	.size		__nv_reservedSMEM_devtool_atexit_pc,(__nv_reservedSMEM_allocation_mask - __nv_reservedSMEM_devtool_atexit_pc)
__nv_reservedSMEM_devtool_atexit_pc:
	.zero		8
	.weak		__nv_reservedSMEM_allocation_mask
	.type		__nv_reservedSMEM_allocation_mask,@object
	.size		__nv_reservedSMEM_allocation_mask,(.L_2 - __nv_reservedSMEM_allocation_mask)
__nv_reservedSMEM_allocation_mask:
	.zero		4
.L_2:


//--------------------- .nv.constant0.matmul_kernel --------------------------
	.section	.nv.constant0.matmul_kernel,"a",@progbits
	.sectionflags	@""
	.align	4
.nv.constant0.matmul_kernel:
	.zero		976


//--------------------- SYMBOLS --------------------------

	.type		.nv.reservedSmem.offset0,@object
	.size		.nv.reservedSmem.offset0,0x4
	.type		.nv.reservedSmem.cap,@object
	.size		.nv.reservedSmem.cap,0x4
